//
// Generated by NVIDIA NVVM Compiler
//
// Compiler Build ID: CL-36424714
// Cuda compilation tools, release 13.0, V13.0.88
// Based on NVVM 20.0.0
//

.version 9.0
.target sm_100
.address_size 64

	// .globl	_Z12R_lin_kernelPdS_d
.func  (.param .align 16 .b8 func_retval0[16]) __internal_trig_reduction_slowpathd
(
	.param .b64 __internal_trig_reduction_slowpathd_param_0
)
;
.global .align 8 .b8 __cudart_i2opi_d[144] = {8, 93, 141, 31, 177, 95, 251, 107, 234, 146, 82, 138, 247, 57, 7, 61, 123, 241, 229, 235, 199, 186, 39, 117, 45, 234, 95, 158, 102, 63, 70, 79, 183, 9, 203, 39, 207, 126, 54, 109, 31, 109, 10, 90, 139, 17, 47, 239, 15, 152, 5, 222, 255, 151, 248, 31, 59, 40, 249, 189, 139, 95, 132, 156, 244, 57, 83, 131, 57, 214, 145, 57, 65, 126, 95, 180, 38, 112, 156, 233, 132, 68, 187, 46, 245, 53, 130, 232, 62, 167, 41, 177, 28, 235, 29, 254, 28, 146, 209, 9, 234, 46, 73, 6, 224, 210, 77, 66, 58, 110, 36, 183, 97, 197, 187, 222, 171, 99, 81, 254, 65, 144, 67, 60, 153, 149, 98, 219, 192, 221, 52, 245, 209, 87, 39, 252, 41, 21, 68, 78, 110, 131, 249, 162};
.global .align 16 .b8 __cudart_sin_cos_coeffs[128] = {70, 210, 176, 44, 241, 229, 90, 190, 146, 227, 172, 105, 227, 29, 199, 62, 161, 98, 219, 25, 160, 1, 42, 191, 24, 8, 17, 17, 17, 17, 129, 63, 84, 85, 85, 85, 85, 85, 197, 191, 0, 0, 0, 0, 0, 0, 0, 0, 0, 0, 0, 0, 0, 0, 0, 0, 100, 129, 253, 32, 131, 255, 168, 189, 40, 133, 239, 193, 167, 238, 33, 62, 217, 230, 6, 142, 79, 126, 146, 190, 233, 188, 221, 25, 160, 1, 250, 62, 71, 93, 193, 22, 108, 193, 86, 191, 81, 85, 85, 85, 85, 85, 165, 63, 0, 0, 0, 0, 0, 0, 224, 191, 0, 0, 0, 0, 0, 0, 240, 63};

.visible .entry _Z12R_lin_kernelPdS_d(
	.param .u64 .ptr .align 1 _Z12R_lin_kernelPdS_d_param_0,
	.param .u64 .ptr .align 1 _Z12R_lin_kernelPdS_d_param_1,
	.param .f64 _Z12R_lin_kernelPdS_d_param_2
)
{
	.reg .pred 	%p<4>;
	.reg .b32 	%r<5>;
	.reg .b64 	%rd<8>;
	.reg .b64 	%fd<11>;

	ld.param.u64 	%rd1, [_Z12R_lin_kernelPdS_d_param_0];
	ld.param.u64 	%rd2, [_Z12R_lin_kernelPdS_d_param_1];
	ld.param.f64 	%fd1, [_Z12R_lin_kernelPdS_d_param_2];
	mov.u32 	%r2, %tid.x;
	mov.u32 	%r3, %ctaid.x;
	mov.u32 	%r4, %ntid.x;
	mad.lo.s32 	%r1, %r3, %r4, %r2;
	setp.gt.s32 	%p1, %r1, 998;
	setp.eq.s32 	%p2, %r1, 0;
	or.pred  	%p3, %p1, %p2;
	@%p3 bra 	$L__BB0_2;
	cvta.to.global.u64 	%rd3, %rd1;
	cvta.to.global.u64 	%rd4, %rd2;
	mul.wide.s32 	%rd5, %r1, 8;
	add.s64 	%rd6, %rd3, %rd5;
	ld.global.f64 	%fd2, [%rd6];
	div.rn.f64 	%fd3, %fd1, 0dBF1A44540D9686CD;
	add.s64 	%rd7, %rd4, %rd5;
	ld.global.f64 	%fd4, [%rd7+8];
	ld.global.f64 	%fd5, [%rd7];
	add.f64 	%fd6, %fd5, %fd5;
	sub.f64 	%fd7, %fd4, %fd6;
	ld.global.f64 	%fd8, [%rd7+-8];
	add.f64 	%fd9, %fd8, %fd7;
	fma.rn.f64 	%fd10, %fd3, %fd9, %fd2;
	st.global.f64 	[%rd6], %fd10;
$L__BB0_2:
	ret;

}
	// .globl	_Z12I_lin_kernelPdS_d
.visible .entry _Z12I_lin_kernelPdS_d(
	.param .u64 .ptr .align 1 _Z12I_lin_kernelPdS_d_param_0,
	.param .u64 .ptr .align 1 _Z12I_lin_kernelPdS_d_param_1,
	.param .f64 _Z12I_lin_kernelPdS_d_param_2
)
{
	.reg .pred 	%p<4>;
	.reg .b32 	%r<5>;
	.reg .b64 	%rd<8>;
	.reg .b64 	%fd<11>;

	ld.param.u64 	%rd1, [_Z12I_lin_kernelPdS_d_param_0];
	ld.param.u64 	%rd2, [_Z12I_lin_kernelPdS_d_param_1];
	ld.param.f64 	%fd1, [_Z12I_lin_kernelPdS_d_param_2];
	mov.u32 	%r2, %tid.x;
	mov.u32 	%r3, %ctaid.x;
	mov.u32 	%r4, %ntid.x;
	mad.lo.s32 	%r1, %r3, %r4, %r2;
	setp.gt.s32 	%p1, %r1, 998;
	setp.eq.s32 	%p2, %r1, 0;
	or.pred  	%p3, %p1, %p2;
	@%p3 bra 	$L__BB1_2;
	cvta.to.global.u64 	%rd3, %rd2;
	cvta.to.global.u64 	%rd4, %rd1;
	mul.wide.s32 	%rd5, %r1, 8;
	add.s64 	%rd6, %rd3, %rd5;
	ld.global.f64 	%fd2, [%rd6];
	div.rn.f64 	%fd3, %fd1, 0d3F1A44540D9686CD;
	add.s64 	%rd7, %rd4, %rd5;
	ld.global.f64 	%fd4, [%rd7+8];
	ld.global.f64 	%fd5, [%rd7];
	add.f64 	%fd6, %fd5, %fd5;
	sub.f64 	%fd7, %fd4, %fd6;
	ld.global.f64 	%fd8, [%rd7+-8];
	add.f64 	%fd9, %fd8, %fd7;
	fma.rn.f64 	%fd10, %fd3, %fd9, %fd2;
	st.global.f64 	[%rd6], %fd10;
$L__BB1_2:
	ret;

}
	// .globl	_Z13nonlin_kernelPdS_d
.visible .entry _Z13nonlin_kernelPdS_d(
	.param .u64 .ptr .align 1 _Z13nonlin_kernelPdS_d_param_0,
	.param .u64 .ptr .align 1 _Z13nonlin_kernelPdS_d_param_1,
	.param .f64 _Z13nonlin_kernelPdS_d_param_2
)
{
	.reg .pred 	%p<10>;
	.reg .b32 	%r<26>;
	.reg .b64 	%rd<16>;
	.reg .b64 	%fd<77>;

	ld.param.u64 	%rd3, [_Z13nonlin_kernelPdS_d_param_0];
	ld.param.u64 	%rd4, [_Z13nonlin_kernelPdS_d_param_1];
	ld.param.f64 	%fd16, [_Z13nonlin_kernelPdS_d_param_2];
	cvta.to.global.u64 	%rd5, %rd4;
	cvta.to.global.u64 	%rd6, %rd3;
	mov.u32 	%r9, %tid.x;
	mov.u32 	%r10, %ctaid.x;
	mov.u32 	%r11, %ntid.x;
	mad.lo.s32 	%r12, %r10, %r11, %r9;
	mul.wide.s32 	%rd7, %r12, 8;
	add.s64 	%rd1, %rd6, %rd7;
	ld.global.f64 	%fd1, [%rd1];
	add.s64 	%rd2, %rd5, %rd7;
	ld.global.f64 	%fd2, [%rd2];
	mul.f64 	%fd17, %fd2, %fd2;
	fma.rn.f64 	%fd3, %fd1, %fd1, %fd17;
	setp.gt.s32 	%p1, %r12, 999;
	@%p1 bra 	$L__BB2_11;
	mul.f64 	%fd4, %fd16, %fd3;
	abs.f64 	%fd5, %fd4;
	setp.neu.f64 	%p2, %fd5, 0d7FF0000000000000;
	@%p2 bra 	$L__BB2_3;
	mov.f64 	%fd23, 0d0000000000000000;
	mul.rn.f64 	%fd75, %fd4, %fd23;
	mov.b32 	%r24, 1;
	bra.uni 	$L__BB2_6;
$L__BB2_3:
	mul.f64 	%fd18, %fd4, 0d3FE45F306DC9C883;
	cvt.rni.s32.f64 	%r23, %fd18;
	cvt.rn.f64.s32 	%fd19, %r23;
	fma.rn.f64 	%fd20, %fd19, 0dBFF921FB54442D18, %fd4;
	fma.rn.f64 	%fd21, %fd19, 0dBC91A62633145C00, %fd20;
	fma.rn.f64 	%fd75, %fd19, 0dB97B839A252049C0, %fd21;
	setp.ltu.f64 	%p3, %fd5, 0d41E0000000000000;
	@%p3 bra 	$L__BB2_5;
	{ // callseq 0, 0
	.param .b64 param0;
	st.param.f64 	[param0], %fd4;
	.param .align 16 .b8 retval0[16];
	call.uni (retval0), 
	__internal_trig_reduction_slowpathd, 
	(
	param0
	);
	ld.param.f64 	%fd75, [retval0];
	ld.param.b32 	%r23, [retval0+8];
	} // callseq 0
$L__BB2_5:
	add.s32 	%r24, %r23, 1;
$L__BB2_6:
	setp.neu.f64 	%p4, %fd5, 0d7FF0000000000000;
	shl.b32 	%r15, %r24, 6;
	cvt.u64.u32 	%rd8, %r15;
	and.b64  	%rd9, %rd8, 64;
	mov.u64 	%rd10, __cudart_sin_cos_coeffs;
	add.s64 	%rd11, %rd10, %rd9;
	mul.rn.f64 	%fd24, %fd75, %fd75;
	and.b32  	%r16, %r24, 1;
	setp.eq.b32 	%p5, %r16, 1;
	selp.f64 	%fd25, 0dBDA8FF8320FD8164, 0d3DE5DB65F9785EBA, %p5;
	ld.global.nc.v2.f64 	{%fd26, %fd27}, [%rd11];
	fma.rn.f64 	%fd28, %fd25, %fd24, %fd26;
	fma.rn.f64 	%fd29, %fd28, %fd24, %fd27;
	ld.global.nc.v2.f64 	{%fd30, %fd31}, [%rd11+16];
	fma.rn.f64 	%fd32, %fd29, %fd24, %fd30;
	fma.rn.f64 	%fd33, %fd32, %fd24, %fd31;
	ld.global.nc.v2.f64 	{%fd34, %fd35}, [%rd11+32];
	fma.rn.f64 	%fd36, %fd33, %fd24, %fd34;
	fma.rn.f64 	%fd37, %fd36, %fd24, %fd35;
	fma.rn.f64 	%fd38, %fd37, %fd75, %fd75;
	fma.rn.f64 	%fd39, %fd37, %fd24, 0d3FF0000000000000;
	selp.f64 	%fd40, %fd39, %fd38, %p5;
	and.b32  	%r17, %r24, 2;
	setp.eq.s32 	%p6, %r17, 0;
	mov.f64 	%fd41, 0d0000000000000000;
	sub.f64 	%fd42, %fd41, %fd40;
	selp.f64 	%fd11, %fd40, %fd42, %p6;
	@%p4 bra 	$L__BB2_8;
	mov.f64 	%fd48, 0d0000000000000000;
	mul.rn.f64 	%fd76, %fd4, %fd48;
	mov.b32 	%r25, 0;
	bra.uni 	$L__BB2_10;
$L__BB2_8:
	mul.f64 	%fd43, %fd4, 0d3FE45F306DC9C883;
	cvt.rni.s32.f64 	%r25, %fd43;
	cvt.rn.f64.s32 	%fd44, %r25;
	fma.rn.f64 	%fd45, %fd44, 0dBFF921FB54442D18, %fd4;
	fma.rn.f64 	%fd46, %fd44, 0dBC91A62633145C00, %fd45;
	fma.rn.f64 	%fd76, %fd44, 0dB97B839A252049C0, %fd46;
	setp.ltu.f64 	%p7, %fd5, 0d41E0000000000000;
	@%p7 bra 	$L__BB2_10;
	{ // callseq 1, 0
	.param .b64 param0;
	st.param.f64 	[param0], %fd4;
	.param .align 16 .b8 retval0[16];
	call.uni (retval0), 
	__internal_trig_reduction_slowpathd, 
	(
	param0
	);
	ld.param.f64 	%fd76, [retval0];
	ld.param.b32 	%r25, [retval0+8];
	} // callseq 1
$L__BB2_10:
	shl.b32 	%r20, %r25, 6;
	cvt.u64.u32 	%rd12, %r20;
	and.b64  	%rd13, %rd12, 64;
	add.s64 	%rd15, %rd10, %rd13;
	mul.rn.f64 	%fd49, %fd76, %fd76;
	and.b32  	%r21, %r25, 1;
	setp.eq.b32 	%p8, %r21, 1;
	selp.f64 	%fd50, 0dBDA8FF8320FD8164, 0d3DE5DB65F9785EBA, %p8;
	ld.global.nc.v2.f64 	{%fd51, %fd52}, [%rd15];
	fma.rn.f64 	%fd53, %fd50, %fd49, %fd51;
	fma.rn.f64 	%fd54, %fd53, %fd49, %fd52;
	ld.global.nc.v2.f64 	{%fd55, %fd56}, [%rd15+16];
	fma.rn.f64 	%fd57, %fd54, %fd49, %fd55;
	fma.rn.f64 	%fd58, %fd57, %fd49, %fd56;
	ld.global.nc.v2.f64 	{%fd59, %fd60}, [%rd15+32];
	fma.rn.f64 	%fd61, %fd58, %fd49, %fd59;
	fma.rn.f64 	%fd62, %fd61, %fd49, %fd60;
	fma.rn.f64 	%fd63, %fd62, %fd76, %fd76;
	fma.rn.f64 	%fd64, %fd62, %fd49, 0d3FF0000000000000;
	selp.f64 	%fd65, %fd64, %fd63, %p8;
	and.b32  	%r22, %r25, 2;
	setp.eq.s32 	%p9, %r22, 0;
	mov.f64 	%fd66, 0d0000000000000000;
	sub.f64 	%fd67, %fd66, %fd65;
	selp.f64 	%fd68, %fd65, %fd67, %p9;
	mul.f64 	%fd69, %fd2, %fd68;
	mul.f64 	%fd70, %fd1, %fd11;
	sub.f64 	%fd71, %fd70, %fd69;
	st.global.f64 	[%rd1], %fd71;
	mul.f64 	%fd72, %fd1, %fd68;
	fma.rn.f64 	%fd73, %fd2, %fd11, %fd72;
	st.global.f64 	[%rd2], %fd73;
$L__BB2_11:
	ret;

}
.func  (.param .align 16 .b8 func_retval0[16]) __internal_trig_reduction_slowpathd(
	.param .b64 __internal_trig_reduction_slowpathd_param_0
)
{
	.local .align 8 .b8 	__local_depot3[40];
	.reg .b64 	%SP;
	.reg .b64 	%SPL;
	.reg .pred 	%p<10>;
	.reg .b32 	%r<47>;
	.reg .b64 	%rd<74>;
	.reg .b64 	%fd<5>;

	mov.u64 	%SPL, __local_depot3;
	ld.param.f64 	%fd4, [__internal_trig_reduction_slowpathd_param_0];
	add.u64 	%rd1, %SPL, 0;
	{
	.reg .b32 %temp; 
	mov.b64 	{%temp, %r1}, %fd4;
	}
	shr.u32 	%r2, %r1, 20;
	and.b32  	%r3, %r2, 2047;
	setp.eq.s32 	%p1, %r3, 2047;
	mov.b32 	%r46, 0;
	@%p1 bra 	$L__BB3_9;
	add.s32 	%r20, %r3, -1024;
	mov.b64 	%rd20, %fd4;
	shl.b64 	%rd2, %rd20, 11;
	shr.u32 	%r4, %r20, 6;
	sub.s32 	%r45, 15, %r4;
	sub.s32 	%r21, 19, %r4;
	setp.lt.u32 	%p2, %r20, 128;
	selp.b32 	%r6, 18, %r21, %p2;
	setp.ge.s32 	%p3, %r45, %r6;
	mov.b64 	%rd70, 0;
	@%p3 bra 	$L__BB3_4;
	add.s32 	%r23, %r6, %r4;
	neg.s32 	%r43, %r23;
	or.b64  	%rd3, %rd2, -9223372036854775808;
	mov.b64 	%rd70, 0;
	mov.b32 	%r42, 0;
	mov.u64 	%rd25, __cudart_i2opi_d;
	mov.u32 	%r44, %r45;
$L__BB3_3:
	.pragma "nounroll";
	mul.wide.s32 	%rd22, %r42, 8;
	add.s64 	%rd23, %rd1, %rd22;
	mul.wide.s32 	%rd24, %r44, 8;
	add.s64 	%rd26, %rd25, %rd24;
	ld.global.nc.u64 	%rd27, [%rd26];
	{
	.reg .u32 %r0, %r1, %r2, %r3, %alo, %ahi, %blo, %bhi, %clo, %chi;
	mov.b64 	{%alo,%ahi}, %rd27;
	mov.b64 	{%blo,%bhi}, %rd3;
	mov.b64 	{%clo,%chi}, %rd70;
	mad.lo.cc.u32 	%r0, %alo, %blo, %clo;
	madc.hi.cc.u32 	%r1, %alo, %blo, %chi;
	madc.hi.u32 	%r2, %alo, %bhi, 0;
	mad.lo.cc.u32 	%r1, %alo, %bhi, %r1;
	madc.hi.cc.u32 	%r2, %ahi, %blo, %r2;
	madc.hi.u32 	%r3, %ahi, %bhi, 0;
	mad.lo.cc.u32 	%r1, %ahi, %blo, %r1;
	madc.lo.cc.u32 	%r2, %ahi, %bhi, %r2;
	addc.u32 	%r3, %r3, 0;
	mov.b64 	%rd28, {%r0,%r1};
	mov.b64 	%rd70, {%r2,%r3};
	}
	st.local.u64 	[%rd23], %rd28;
	add.s32 	%r44, %r44, 1;
	add.s32 	%r43, %r43, 1;
	add.s32 	%r42, %r42, 1;
	setp.ne.s32 	%p4, %r43, -15;
	mov.u32 	%r45, %r6;
	@%p4 bra 	$L__BB3_3;
$L__BB3_4:
	cvt.s64.s32 	%rd29, %r45;
	cvt.u64.u32 	%rd30, %r4;
	add.s64 	%rd31, %rd30, %rd29;
	shl.b64 	%rd32, %rd31, 3;
	add.s64 	%rd33, %rd1, %rd32;
	st.local.u64 	[%rd33+-120], %rd70;
	and.b32  	%r15, %r2, 63;
	ld.local.u64 	%rd72, [%rd1+16];
	ld.local.u64 	%rd71, [%rd1+24];
	setp.eq.s32 	%p5, %r15, 0;
	@%p5 bra 	$L__BB3_6;
	shl.b64 	%rd34, %rd71, %r15;
	shr.u64 	%rd35, %rd72, 1;
	xor.b32  	%r24, %r15, 63;
	shr.u64 	%rd36, %rd35, %r24;
	or.b64  	%rd71, %rd34, %rd36;
	ld.local.u64 	%rd37, [%rd1+8];
	shl.b64 	%rd38, %rd72, %r15;
	shr.u64 	%rd39, %rd37, 1;
	shr.u64 	%rd40, %rd39, %r24;
	or.b64  	%rd72, %rd38, %rd40;
$L__BB3_6:
	and.b32  	%r25, %r1, -2147483648;
	shr.u64 	%rd41, %rd71, 62;
	cvt.u32.u64 	%r26, %rd41;
	mov.b64 	{%r27, %r28}, %rd71;
	mov.b64 	{%r29, %r30}, %rd72;
	shf.l.wrap.b32 	%r31, %r30, %r27, 2;
	shf.l.wrap.b32 	%r32, %r27, %r28, 2;
	mov.b64 	%rd42, {%r31, %r32};
	shl.b64 	%rd43, %rd72, 2;
	shr.u64 	%rd44, %rd42, 63;
	cvt.u32.u64 	%r33, %rd44;
	add.s32 	%r34, %r33, %r26;
	setp.eq.s32 	%p6, %r25, 0;
	neg.s32 	%r35, %r34;
	selp.b32 	%r46, %r34, %r35, %p6;
	setp.gt.s64 	%p7, %rd42, -1;
	mov.b64 	%rd45, 0;
	{
	.reg .u32 %r0, %r1, %r2, %r3, %a0, %a1, %a2, %a3, %b0, %b1, %b2, %b3;
	mov.b64 	{%a0,%a1}, %rd45;
	mov.b64 	{%a2,%a3}, %rd45;
	mov.b64 	{%b0,%b1}, %rd43;
	mov.b64 	{%b2,%b3}, %rd42;
	sub.cc.u32 	%r0, %a0, %b0;
	subc.cc.u32 	%r1, %a1, %b1;
	subc.cc.u32 	%r2, %a2, %b2;
	subc.u32 	%r3, %a3, %b3;
	mov.b64 	%rd46, {%r0,%r1};
	mov.b64 	%rd47, {%r2,%r3};
	}
	xor.b32  	%r36, %r25, -2147483648;
	selp.b64 	%rd73, %rd42, %rd47, %p7;
	selp.b64 	%rd14, %rd43, %rd46, %p7;
	selp.b32 	%r17, %r25, %r36, %p7;
	clz.b64 	%r37, %rd73;
	cvt.u64.u32 	%rd15, %r37;
	setp.eq.s32 	%p8, %r37, 0;
	@%p8 bra 	$L__BB3_8;
	cvt.u32.u64 	%r38, %rd15;
	and.b32  	%r39, %r38, 63;
	shl.b64 	%rd48, %rd73, %r39;
	shr.u64 	%rd49, %rd14, 1;
	not.b32 	%r40, %r38;
	and.b32  	%r41, %r40, 63;
	shr.u64 	%rd50, %rd49, %r41;
	or.b64  	%rd73, %rd48, %rd50;
$L__BB3_8:
	mov.b64 	%rd51, -3958705157555305931;
	{
	.reg .u32 %r0, %r1, %r2, %r3, %alo, %ahi, %blo, %bhi;
	mov.b64 	{%alo,%ahi}, %rd73;
	mov.b64 	{%blo,%bhi}, %rd51;
	mul.lo.u32 	%r0, %alo, %blo;
	mul.hi.u32 	%r1, %alo, %blo;
	mad.lo.cc.u32 	%r1, %alo, %bhi, %r1;
	madc.hi.u32 	%r2, %alo, %bhi, 0;
	mad.lo.cc.u32 	%r1, %ahi, %blo, %r1;
	madc.hi.cc.u32 	%r2, %ahi, %blo, %r2;
	madc.hi.u32 	%r3, %ahi, %bhi, 0;
	mad.lo.cc.u32 	%r2, %ahi, %bhi, %r2;
	addc.u32 	%r3, %r3, 0;
	mov.b64 	%rd52, {%r0,%r1};
	mov.b64 	%rd53, {%r2,%r3};
	}
	setp.gt.s64 	%p9, %rd53, 0;
	{
	.reg .u32 %r0, %r1, %r2, %r3, %a0, %a1, %a2, %a3, %b0, %b1, %b2, %b3;
	mov.b64 	{%a0,%a1}, %rd52;
	mov.b64 	{%a2,%a3}, %rd53;
	mov.b64 	{%b0,%b1}, %rd52;
	mov.b64 	{%b2,%b3}, %rd53;
	add.cc.u32 	%r0, %a0, %b0;
	addc.cc.u32 	%r1, %a1, %b1;
	addc.cc.u32 	%r2, %a2, %b2;
	addc.u32 	%r3, %a3, %b3;
	mov.b64 	%rd54, {%r0,%r1};
	mov.b64 	%rd55, {%r2,%r3};
	}
	selp.b64 	%rd56, %rd55, %rd53, %p9;
	selp.s64 	%rd57, -1, 0, %p9;
	sub.s64 	%rd58, %rd57, %rd15;
	cvt.u64.u32 	%rd59, %r17;
	shl.b64 	%rd60, %rd59, 32;
	add.s64 	%rd61, %rd56, 1;
	shr.u64 	%rd62, %rd61, 10;
	add.s64 	%rd63, %rd62, 1;
	shr.u64 	%rd64, %rd63, 1;
	shl.b64 	%rd65, %rd58, 52;
	add.s64 	%rd66, %rd65, %rd64;
	add.s64 	%rd67, %rd66, 4602678819172646912;
	or.b64  	%rd68, %rd67, %rd60;
	mov.b64 	%fd4, %rd68;
$L__BB3_9:
	st.param.f64 	[func_retval0], %fd4;
	st.param.b32 	[func_retval0+8], %r46;
	ret;

}


// ===== COMPILED SASS (sm_100) =====

	.target	sm_100

	.elftype	@"ET_EXEC"


//--------------------- .note.nv.tkinfo           --------------------------
	.section	.note.nv.tkinfo,"",@"SHT_NOTE"
	.sectionflags	@"SHF_NOTE_NV_TKINFO"
	.tkinfo
        /*0018*/ 	.word	0x00000002
        /*0030*/ 	.string	""
        /*0030*/ 	.string	"ptxas"
        /*0030*/ 	.string	"Cuda compilation tools, release 13.0, V13.0.88"
        /*0030*/ 	.string	"Build cuda_13.0.r13.0/compiler.36424714_0"
        /*0030*/ 	.string	"-arch sm_100 -m 64 "



//--------------------- .note.nv.cuinfo           --------------------------
	.section	.note.nv.cuinfo,"",@"SHT_NOTE"
	.sectionflags	@"SHF_NOTE_NV_CUINFO"
        /*0018*/ 	.short	0x0002
        /*001a*/ 	.short	0x0064
        /*001c*/ 	.short	0x0082
	.zero		2


//--------------------- .nv.info                  --------------------------
	.section	.nv.info,"",@"SHT_CUDA_INFO"
	.align	4


	//----- nvinfo : EIATTR_REGCOUNT
	.align		4
        /*0000*/ 	.byte	0x04, 0x2f
        /*0002*/ 	.short	(.L_3 - .L_2)
	.align		4
.L_2:
        /*0004*/ 	.word	index@(_Z12R_lin_kernelPdS_d)
        /*0008*/ 	.word	0x0000001b


	//----- nvinfo : EIATTR_FRAME_SIZE
	.align		4
.L_3:
        /*000c*/ 	.byte	0x04, 0x11
        /*000e*/ 	.short	(.L_5 - .L_4)
	.align		4
.L_4:
        /*0010*/ 	.word	index@($__internal_1_$__cuda_sm20_div_rn_f64_full)
        /*0014*/ 	.word	0x00000000


	//----- nvinfo : EIATTR_FRAME_SIZE
	.align		4
.L_5:
        /*0018*/ 	.byte	0x04, 0x11
        /*001a*/ 	.short	(.L_7 - .L_6)
	.align		4
.L_6:
        /*001c*/ 	.word	index@(_Z12R_lin_kernelPdS_d)
        /*0020*/ 	.word	0x00000000


	//----- nvinfo : EIATTR_REGCOUNT
	.align		4
.L_7:
        /*0024*/ 	.byte	0x04, 0x2f
        /*0026*/ 	.short	(.L_9 - .L_8)
	.align		4
.L_8:
        /*0028*/ 	.word	index@(_Z12I_lin_kernelPdS_d)
        /*002c*/ 	.word	0x0000001b


	//----- nvinfo : EIATTR_FRAME_SIZE
	.align		4
.L_9:
        /*0030*/ 	.byte	0x04, 0x11
        /*0032*/ 	.short	(.L_11 - .L_10)
	.align		4
.L_10:
        /*0034*/ 	.word	index@($__internal_0_$__cuda_sm20_div_rn_f64_full)
        /*0038*/ 	.word	0x00000000


	//----- nvinfo : EIATTR_FRAME_SIZE
	.align		4
.L_11:
        /*003c*/ 	.byte	0x04, 0x11
        /*003e*/ 	.short	(.L_13 - .L_12)
	.align		4
.L_12:
        /*0040*/ 	.word	index@(_Z12I_lin_kernelPdS_d)
        /*0044*/ 	.word	0x00000000


	//----- nvinfo : EIATTR_REGCOUNT
	.align		4
.L_13:
        /*0048*/ 	.byte	0x04, 0x2f
        /*004a*/ 	.short	(.L_15 - .L_14)
	.align		4
.L_14:
        /*004c*/ 	.word	index@(_Z13nonlin_kernelPdS_d)
        /*0050*/ 	.word	0x00000020


	//----- nvinfo : EIATTR_FRAME_SIZE
	.align		4
.L_15:
        /*0054*/ 	.byte	0x04, 0x11
        /*0056*/ 	.short	(.L_17 - .L_16)
	.align		4
.L_16:
        /*0058*/ 	.word	index@($_Z13nonlin_kernelPdS_d$__internal_trig_reduction_slowpathd)
        /*005c*/ 	.word	0x00000028


	//----- nvinfo : EIATTR_FRAME_SIZE
	.align		4
.L_17:
        /*0060*/ 	.byte	0x04, 0x11
        /*0062*/ 	.short	(.L_19 - .L_18)
	.align		4
.L_18:
        /*0064*/ 	.word	index@(_Z13nonlin_kernelPdS_d)
        /*0068*/ 	.word	0x00000028


	//----- nvinfo : EIATTR_MIN_STACK_SIZE
	.align		4
.L_19:
        /*006c*/ 	.byte	0x04, 0x12
        /*006e*/ 	.short	(.L_21 - .L_20)
	.align		4
.L_20:
        /*0070*/ 	.word	index@(_Z13nonlin_kernelPdS_d)
        /*0074*/ 	.word	0x00000028


	//----- nvinfo : EIATTR_MIN_STACK_SIZE
	.align		4
.L_21:
        /*0078*/ 	.byte	0x04, 0x12
        /*007a*/ 	.short	(.L_23 - .L_22)
	.align		4
.L_22:
        /*007c*/ 	.word	index@(_Z12I_lin_kernelPdS_d)
        /*0080*/ 	.word	0x00000000


	//----- nvinfo : EIATTR_MIN_STACK_SIZE
	.align		4
.L_23:
        /*0084*/ 	.byte	0x04, 0x12
        /*0086*/ 	.short	(.L_25 - .L_24)
	.align		4
.L_24:
        /*0088*/ 	.word	index@(_Z12R_lin_kernelPdS_d)
        /*008c*/ 	.word	0x00000000
.L_25:


//--------------------- .nv.compat                --------------------------
	.section	.nv.compat,"",@"SHT_CUDA_COMPAT_INFO"
	.align	4
        /*0000*/ 	.byte	0x02, 0x09, 0x00, 0x00, 0x02, 0x02, 0x01, 0x00, 0x02, 0x05, 0x05, 0x00, 0x03, 0x07, 0x01, 0x01
        /*0010*/ 	.byte	0x02, 0x03, 0x00, 0x00, 0x02, 0x06, 0x01, 0x00, 0x04, 0x0b, 0x08, 0x00, 0x01, 0x00, 0x00, 0x00
        /*0020*/ 	.byte	0x00, 0x00, 0x00, 0x00


//--------------------- .nv.info._Z13nonlin_kernelPdS_d --------------------------
	.section	.nv.info._Z13nonlin_kernelPdS_d,"",@"SHT_CUDA_INFO"
	.sectionflags	@""
	.align	4


	//----- nvinfo : EIATTR_CUDA_API_VERSION
	.align		4
        /*0000*/ 	.byte	0x04, 0x37
        /*0002*/ 	.short	(.L_27 - .L_26)
.L_26:
        /*0004*/ 	.word	0x00000082


	//----- nvinfo : EIATTR_KPARAM_INFO
	.align		4
.L_27:
        /*0008*/ 	.byte	0x04, 0x17
        /*000a*/ 	.short	(.L_29 - .L_28)
.L_28:
        /*000c*/ 	.word	0x00000000
        /*0010*/ 	.short	0x0002
        /*0012*/ 	.short	0x0010
        /*0014*/ 	.byte	0x00, 0xf0, 0x21, 0x00


	//----- nvinfo : EIATTR_KPARAM_INFO
	.align		4
.L_29:
        /*0018*/ 	.byte	0x04, 0x17
        /*001a*/ 	.short	(.L_31 - .L_30)
.L_30:
        /*001c*/ 	.word	0x00000000
        /*0020*/ 	.short	0x0001
        /*0022*/ 	.short	0x0008
        /*0024*/ 	.byte	0x00, 0xf5, 0x21, 0x00


	//----- nvinfo : EIATTR_KPARAM_INFO
	.align		4
.L_31:
        /*0028*/ 	.byte	0x04, 0x17
        /*002a*/ 	.short	(.L_33 - .L_32)
.L_32:
        /*002c*/ 	.word	0x00000000
        /*0030*/ 	.short	0x0000
        /*0032*/ 	.short	0x0000
        /*0034*/ 	.byte	0x00, 0xf5, 0x21, 0x00


	//----- nvinfo : EIATTR_SPARSE_MMA_MASK
	.align		4
.L_33:
        /*0038*/ 	.byte	0x03, 0x50
        /*003a*/ 	.short	0x0000


	//----- nvinfo : EIATTR_MAXREG_COUNT
	.align		4
        /*003c*/ 	.byte	0x03, 0x1b
        /*003e*/ 	.short	0x00ff


	//----- nvinfo : EIATTR_MERCURY_ISA_VERSION
	.align		4
        /*0040*/ 	.byte	0x03, 0x5f
        /*0042*/ 	.short	0x0101


	//----- nvinfo : EIATTR_VRC_CTA_INIT_COUNT
	.align		4
        /*0044*/ 	.byte	0x02, 0x4a
	.zero		1
	.zero		1


	//----- nvinfo : EIATTR_EXIT_INSTR_OFFSETS
	.align		4
        /*0048*/ 	.byte	0x04, 0x1c
        /*004a*/ 	.short	(.L_35 - .L_34)


	//   ....[0]....
.L_34:
        /*004c*/ 	.word	0x00000090


	//   ....[1]....
        /*0050*/ 	.word	0x000008e0


	//----- nvinfo : EIATTR_CRS_STACK_SIZE
	.align		4
.L_35:
        /*0054*/ 	.byte	0x04, 0x1e
        /*0056*/ 	.short	(.L_37 - .L_36)
.L_36:
        /*0058*/ 	.word	0x00000000


	//----- nvinfo : EIATTR_CBANK_PARAM_SIZE
	.align		4
.L_37:
        /*005c*/ 	.byte	0x03, 0x19
        /*005e*/ 	.short	0x0018


	//----- nvinfo : EIATTR_PARAM_CBANK
	.align		4
        /*0060*/ 	.byte	0x04, 0x0a
        /*0062*/ 	.short	(.L_39 - .L_38)
	.align		4
.L_38:
        /*0064*/ 	.word	index@(.nv.constant0._Z13nonlin_kernelPdS_d)
        /*0068*/ 	.short	0x0380
        /*006a*/ 	.short	0x0018


	//----- nvinfo : EIATTR_SW_WAR
	.align		4
.L_39:
        /*006c*/ 	.byte	0x04, 0x36
        /*006e*/ 	.short	(.L_41 - .L_40)
.L_40:
        /*0070*/ 	.word	0x00000008
.L_41:


//--------------------- .nv.info._Z12I_lin_kernelPdS_d --------------------------
	.section	.nv.info._Z12I_lin_kernelPdS_d,"",@"SHT_CUDA_INFO"
	.sectionflags	@""
	.align	4


	//----- nvinfo : EIATTR_CUDA_API_VERSION
	.align		4
        /*0000*/ 	.byte	0x04, 0x37
        /*0002*/ 	.short	(.L_43 - .L_42)
.L_42:
        /*0004*/ 	.word	0x00000082


	//----- nvinfo : EIATTR_KPARAM_INFO
	.align		4
.L_43:
        /*0008*/ 	.byte	0x04, 0x17
        /*000a*/ 	.short	(.L_45 - .L_44)
.L_44:
        /*000c*/ 	.word	0x00000000
        /*0010*/ 	.short	0x0002
        /*0012*/ 	.short	0x0010
        /*0014*/ 	.byte	0x00, 0xf0, 0x21, 0x00


	//----- nvinfo : EIATTR_KPARAM_INFO
	.align		4
.L_45:
        /*0018*/ 	.byte	0x04, 0x17
        /*001a*/ 	.short	(.L_47 - .L_46)
.L_46:
        /*001c*/ 	.word	0x00000000
        /*0020*/ 	.short	0x0001
        /*0022*/ 	.short	0x0008
        /*0024*/ 	.byte	0x00, 0xf5, 0x21, 0x00


	//----- nvinfo : EIATTR_KPARAM_INFO
	.align		4
.L_47:
        /*0028*/ 	.byte	0x04, 0x17
        /*002a*/ 	.short	(.L_49 - .L_48)
.L_48:
        /*002c*/ 	.word	0x00000000
        /*0030*/ 	.short	0x0000
        /*0032*/ 	.short	0x0000
        /*0034*/ 	.byte	0x00, 0xf5, 0x21, 0x00


	//----- nvinfo : EIATTR_SPARSE_MMA_MASK
	.align		4
.L_49:
        /*0038*/ 	.byte	0x03, 0x50
        /*003a*/ 	.short	0x0000


	//----- nvinfo : EIATTR_MAXREG_COUNT
	.align		4
        /*003c*/ 	.byte	0x03, 0x1b
        /*003e*/ 	.short	0x00ff


	//----- nvinfo : EIATTR_MERCURY_ISA_VERSION
	.align		4
        /*0040*/ 	.byte	0x03, 0x5f
        /*0042*/ 	.short	0x0101


	//----- nvinfo : EIATTR_VRC_CTA_INIT_COUNT
	.align		4
        /*0044*/ 	.byte	0x02, 0x4a
	.zero		1
	.zero		1


	//----- nvinfo : EIATTR_EXIT_INSTR_OFFSETS
	.align		4
        /*0048*/ 	.byte	0x04, 0x1c
        /*004a*/ 	.short	(.L_51 - .L_50)


	//   ....[0]....
.L_50:
        /*004c*/ 	.word	0x00000070


	//   ....[1]....
        /*0050*/ 	.word	0x000002a0


	//----- nvinfo : EIATTR_CRS_STACK_SIZE
	.align		4
.L_51:
        /*0054*/ 	.byte	0x04, 0x1e
        /*0056*/ 	.short	(.L_53 - .L_52)
.L_52:
        /*0058*/ 	.word	0x00000000


	//----- nvinfo : EIATTR_CBANK_PARAM_SIZE
	.align		4
.L_53:
        /*005c*/ 	.byte	0x03, 0x19
        /*005e*/ 	.short	0x0018


	//----- nvinfo : EIATTR_PARAM_CBANK
	.align		4
        /*0060*/ 	.byte	0x04, 0x0a
        /*0062*/ 	.short	(.L_55 - .L_54)
	.align		4
.L_54:
        /*0064*/ 	.word	index@(.nv.constant0._Z12I_lin_kernelPdS_d)
        /*0068*/ 	.short	0x0380
        /*006a*/ 	.short	0x0018


	//----- nvinfo : EIATTR_SW_WAR
	.align		4
.L_55:
        /*006c*/ 	.byte	0x04, 0x36
        /*006e*/ 	.short	(.L_57 - .L_56)
.L_56:
        /*0070*/ 	.word	0x00000008
.L_57:


//--------------------- .nv.info._Z12R_lin_kernelPdS_d --------------------------
	.section	.nv.info._Z12R_lin_kernelPdS_d,"",@"SHT_CUDA_INFO"
	.sectionflags	@""
	.align	4


	//----- nvinfo : EIATTR_CUDA_API_VERSION
	.align		4
        /*0000*/ 	.byte	0x04, 0x37
        /*0002*/ 	.short	(.L_59 - .L_58)
.L_58:
        /*0004*/ 	.word	0x00000082


	//----- nvinfo : EIATTR_KPARAM_INFO
	.align		4
.L_59:
        /*0008*/ 	.byte	0x04, 0x17
        /*000a*/ 	.short	(.L_61 - .L_60)
.L_60:
        /*000c*/ 	.word	0x00000000
        /*0010*/ 	.short	0x0002
        /*0012*/ 	.short	0x0010
        /*0014*/ 	.byte	0x00, 0xf0, 0x21, 0x00


	//----- nvinfo : EIATTR_KPARAM_INFO
	.align		4
.L_61:
        /*0018*/ 	.byte	0x04, 0x17
        /*001a*/ 	.short	(.L_63 - .L_62)
.L_62:
        /*001c*/ 	.word	0x00000000
        /*0020*/ 	.short	0x0001
        /*0022*/ 	.short	0x0008
        /*0024*/ 	.byte	0x00, 0xf5, 0x21, 0x00


	//----- nvinfo : EIATTR_KPARAM_INFO
	.align		4
.L_63:
        /*0028*/ 	.byte	0x04, 0x17
        /*002a*/ 	.short	(.L_65 - .L_64)
.L_64:
        /*002c*/ 	.word	0x00000000
        /*0030*/ 	.short	0x0000
        /*0032*/ 	.short	0x0000
        /*0034*/ 	.byte	0x00, 0xf5, 0x21, 0x00


	//----- nvinfo : EIATTR_SPARSE_MMA_MASK
	.align		4
.L_65:
        /*0038*/ 	.byte	0x03, 0x50
        /*003a*/ 	.short	0x0000


	//----- nvinfo : EIATTR_MAXREG_COUNT
	.align		4
        /*003c*/ 	.byte	0x03, 0x1b
        /*003e*/ 	.short	0x00ff


	//----- nvinfo : EIATTR_MERCURY_ISA_VERSION
	.align		4
        /*0040*/ 	.byte	0x03, 0x5f
        /*0042*/ 	.short	0x0101


	//----- nvinfo : EIATTR_VRC_CTA_INIT_COUNT
	.align		4
        /*0044*/ 	.byte	0x02, 0x4a
	.zero		1
	.zero		1


	//----- nvinfo : EIATTR_EXIT_INSTR_OFFSETS
	.align		4
        /*0048*/ 	.byte	0x04, 0x1c
        /*004a*/ 	.short	(.L_67 - .L_66)


	//   ....[0]....
.L_66:
        /*004c*/ 	.word	0x00000070


	//   ....[1]....
        /*0050*/ 	.word	0x000002a0


	//----- nvinfo : EIATTR_CRS_STACK_SIZE
	.align		4
.L_67:
        /*0054*/ 	.byte	0x04, 0x1e
        /*0056*/ 	.short	(.L_69 - .L_68)
.L_68:
        /*0058*/ 	.word	0x00000000


	//----- nvinfo : EIATTR_CBANK_PARAM_SIZE
	.align		4
.L_69:
        /*005c*/ 	.byte	0x03, 0x19
        /*005e*/ 	.short	0x0018


	//----- nvinfo : EIATTR_PARAM_CBANK
	.align		4
        /*0060*/ 	.byte	0x04, 0x0a
        /*0062*/ 	.short	(.L_71 - .L_70)
	.align		4
.L_70:
        /*0064*/ 	.word	index@(.nv.constant0._Z12R_lin_kernelPdS_d)
        /*0068*/ 	.short	0x0380
        /*006a*/ 	.short	0x0018


	//----- nvinfo : EIATTR_SW_WAR
	.align		4
.L_71:
        /*006c*/ 	.byte	0x04, 0x36
        /*006e*/ 	.short	(.L_73 - .L_72)
.L_72:
        /*0070*/ 	.word	0x00000008
.L_73:


//--------------------- .nv.callgraph             --------------------------
	.section	.nv.callgraph,"",@"SHT_CUDA_CALLGRAPH"
	.align	4
	.sectionentsize	8
	.align		4
        /*0000*/ 	.word	0x00000000
	.align		4
        /*0004*/ 	.word	0xffffffff
	.align		4
        /*0008*/ 	.word	0x00000000
	.align		4
        /*000c*/ 	.word	0xfffffffe
	.align		4
        /*0010*/ 	.word	0x00000000
	.align		4
        /*0014*/ 	.word	0xfffffffd
	.align		4
        /*0018*/ 	.word	0x00000000
	.align		4
        /*001c*/ 	.word	0xfffffffc


//--------------------- .nv.constant4             --------------------------
	.section	.nv.constant4,"a",@progbits
	.align	8
	.align		8
.nv.constant4:
        /*0000*/ 	.dword	__cudart_i2opi_d
	.align		8
        /*0008*/ 	.dword	__cudart_sin_cos_coeffs


//--------------------- .text._Z13nonlin_kernelPdS_d --------------------------
	.section	.text._Z13nonlin_kernelPdS_d,"ax",@progbits
	.align	128
        .global         _Z13nonlin_kernelPdS_d
        .type           _Z13nonlin_kernelPdS_d,@function
        .size           _Z13nonlin_kernelPdS_d,(.L_x_24 - _Z13nonlin_kernelPdS_d)
        .other          _Z13nonlin_kernelPdS_d,@"STO_CUDA_ENTRY STV_DEFAULT"
_Z13nonlin_kernelPdS_d:
.text._Z13nonlin_kernelPdS_d:
[----:B------:R-:W0:Y:S01]  /*0000*/  LDC R1, c[0x0][0x37c] ;  /* 0x0000df00ff017b82 */ /* 0x000e220000000800 */
[----:B------:R-:W1:Y:S07]  /*0010*/  S2R R7, SR_TID.X ;  /* 0x0000000000077919 */ /* 0x000e6e0000002100 */
[----:B------:R-:W1:Y:S01]  /*0020*/  S2UR UR4, SR_CTAID.X ;  /* 0x00000000000479c3 */ /* 0x000e620000002500 */
[----:B0-----:R-:W-:-:S07]  /*0030*/  VIADD R1, R1, 0xffffffd8 ;  /* 0xffffffd801017836 */ /* 0x001fce0000000000 */
[----:B------:R-:W1:Y:S08]  /*0040*/  LDC R0, c[0x0][0x360] ;  /* 0x0000d800ff007b82 */ /* 0x000e700000000800 */
[----:B------:R-:W0:Y:S08]  /*0050*/  LDC.64 R2, c[0x0][0x388] ;  /* 0x0000e200ff027b82 */ /* 0x000e300000000a00 */
[----:B------:R-:W2:Y:S01]  /*0060*/  LDC.64 R20, c[0x0][0x380] ;  /* 0x0000e000ff147b82 */ /* 0x000ea20000000a00 */
[----:B-1----:R-:W-:-:S05]  /*0070*/  IMAD R7, R0, UR4, R7 ;  /* 0x0000000400077c24 */ /* 0x002fca000f8e0207 */
[----:B------:R-:W-:-:S13]  /*0080*/  ISETP.GT.AND P0, PT, R7, 0x3e7, PT ;  /* 0x000003e70700780c */ /* 0x000fda0003f04270 */
[----:B0-2---:R-:W-:Y:S05]  /*0090*/  @P0 EXIT ;  /* 0x000000000000094d */ /* 0x005fea0003800000 */
[----:B------:R-:W0:Y:S01]  /*00a0*/  LDCU.64 UR4, c[0x0][0x358] ;  /* 0x00006b00ff0477ac */ /* 0x000e220008000a00 */
[C---:B------:R-:W-:Y:S01]  /*00b0*/  IMAD.WIDE R2, R7.reuse, 0x8, R2 ;  /* 0x0000000807027825 */ /* 0x040fe200078e0202 */
[----:B------:R-:W1:Y:S03]  /*00c0*/  LDCU.64 UR6, c[0x0][0x390] ;  /* 0x00007200ff0677ac */ /* 0x000e660008000a00 */
[----:B------:R-:W-:Y:S01]  /*00d0*/  IMAD.WIDE R20, R7, 0x8, R20 ;  /* 0x0000000807147825 */ /* 0x000fe200078e0214 */
[----:B0-----:R-:W2:Y:S04]  /*00e0*/  LDG.E.64 R4, desc[UR4][R2.64] ;  /* 0x0000000402047981 */ /* 0x001ea8000c1e1b00 */
[----:B------:R-:W3:Y:S01]  /*00f0*/  LDG.E.64 R6, desc[UR4][R20.64] ;  /* 0x0000000414067981 */ /* 0x000ee2000c1e1b00 */
[----:B------:R-:W-:Y:S01]  /*0100*/  BSSY.RECONVERGENT B0, `(.L_x_0) ;  /* 0x0000022000007945 */ /* 0x000fe20003800200 */
[----:B--2---:R-:W-:-:S08]  /*0110*/  DMUL R8, R4, R4 ;  /* 0x0000000404087228 */ /* 0x004fd00000000000 */
[----:B---3--:R-:W-:-:S08]  /*0120*/  DFMA R8, R6, R6, R8 ;  /* 0x000000060608722b */ /* 0x008fd00000000008 */
[----:B-1----:R-:W-:-:S08]  /*0130*/  DMUL R22, R8, UR6 ;  /* 0x0000000608167c28 */ /* 0x002fd00008000000 */
[----:B------:R-:W-:-:S14]  /*0140*/  DSETP.NEU.AND P0, PT, |R22|, +INF , PT ;  /* 0x7ff000001600742a */ /* 0x000fdc0003f0d200 */
[----:B------:R-:W-:Y:S01]  /*0150*/  @!P0 DMUL R24, RZ, R22 ;  /* 0x00000016ff188228 */ /* 0x000fe20000000000 */
[----:B------:R-:W-:Y:S01]  /*0160*/  @!P0 IMAD.MOV.U32 R0, RZ, RZ, 0x1 ;  /* 0x00000001ff008424 */ /* 0x000fe200078e00ff */
[----:B------:R-:W-:Y:S09]  /*0170*/  @!P0 BRA `(.L_x_1) ;  /* 0x0000000000688947 */ /* 0x000ff20003800000 */
[----:B------:R-:W-:Y:S01]  /*0180*/  UMOV UR6, 0x6dc9c883 ;  /* 0x6dc9c88300067882 */ /* 0x000fe20000000000 */
[----:B------:R-:W-:Y:S01]  /*0190*/  UMOV UR7, 0x3fe45f30 ;  /* 0x3fe45f3000077882 */ /* 0x000fe20000000000 */
[C---:B------:R-:W-:Y:S01]  /*01a0*/  DSETP.GE.AND P0, PT, |R22|.reuse, 2.14748364800000000000e+09, PT ;  /* 0x41e000001600742a */ /* 0x040fe20003f06200 */
[----:B------:R-:W-:Y:S01]  /*01b0*/  BSSY.RECONVERGENT B1, `(.L_x_2) ;  /* 0x0000015000017945 */ /* 0x000fe20003800200 */
[----:B------:R-:W-:Y:S01]  /*01c0*/  DMUL R8, R22, UR6 ;  /* 0x0000000616087c28 */ /* 0x000fe20008000000 */
[----:B------:R-:W-:Y:S01]  /*01d0*/  UMOV UR6, 0x54442d18 ;  /* 0x54442d1800067882 */ /* 0x000fe20000000000 */
[----:B------:R-:W-:-:S04]  /*01e0*/  UMOV UR7, 0x3ff921fb ;  /* 0x3ff921fb00077882 */ /* 0x000fc80000000000 */
[----:B------:R-:W0:Y:S08]  /*01f0*/  F2I.F64 R0, R8 ;  /* 0x0000000800007311 */ /* 0x000e300000301100 */
[----:B0-----:R-:W0:Y:S02]  /*0200*/  I2F.F64 R24, R0 ;  /* 0x0000000000187312 */ /* 0x001e240000201c00 */
[----:B0-----:R-:W-:Y:S01]  /*0210*/  DFMA R10, R24, -UR6, R22 ;  /* 0x80000006180a7c2b */ /* 0x001fe20008000016 */
[----:B------:R-:W-:Y:S01]  /*0220*/  UMOV UR6, 0x33145c00 ;  /* 0x33145c0000067882 */ /* 0x000fe20000000000 */
[----:B------:R-:W-:-:S06]  /*0230*/  UMOV UR7, 0x3c91a626 ;  /* 0x3c91a62600077882 */ /* 0x000fcc0000000000 */
[----:B------:R-:W-:Y:S01]  /*0240*/  DFMA R10, R24, -UR6, R10 ;  /* 0x80000006180a7c2b */ /* 0x000fe2000800000a */
[----:B------:R-:W-:Y:S01]  /*0250*/  UMOV UR6, 0x252049c0 ;  /* 0x252049c000067882 */ /* 0x000fe20000000000 */
[----:B------:R-:W-:-:S06]  /*0260*/  UMOV UR7, 0x397b839a ;  /* 0x397b839a00077882 */ /* 0x000fcc0000000000 */
[----:B------:R-:W-:Y:S01]  /*0270*/  DFMA R24, R24, -UR6, R10 ;  /* 0x8000000618187c2b */ /* 0x000fe2000800000a */
[----:B------:R-:W-:Y:S10]  /*0280*/  @!P0 BRA `(.L_x_3) ;  /* 0x00000000001c8947 */ /* 0x000ff40003800000 */
[----:B------:R-:W-:Y:S01]  /*0290*/  IMAD.MOV.U32 R0, RZ, RZ, R22 ;  /* 0x000000ffff007224 */ /* 0x000fe200078e0016 */
[----:B------:R-:W-:Y:S01]  /*02a0*/  MOV R18, 0x2d0 ;  /* 0x000002d000127802 */ /* 0x000fe20000000f00 */
[----:B------:R-:W-:-:S07]  /*02b0*/  IMAD.MOV.U32 R17, RZ, RZ, R23 ;  /* 0x000000ffff117224 */ /* 0x000fce00078e0017 */
[----:B------:R-:W-:Y:S05]  /*02c0*/  CALL.REL.NOINC `($_Z13nonlin_kernelPdS_d$__internal_trig_reduction_slowpathd) ;  /* 0x0000000400887944 */ /* 0x000fea0003c00000 */
[----:B------:R-:W-:Y:S02]  /*02d0*/  IMAD.MOV.U32 R0, RZ, RZ, R12 ;  /* 0x000000ffff007224 */ /* 0x000fe400078e000c */
[----:B------:R-:W-:Y:S02]  /*02e0*/  IMAD.MOV.U32 R24, RZ, RZ, R26 ;  /* 0x000000ffff187224 */ /* 0x000fe400078e001a */
[----:B------:R-:W-:-:S07]  /*02f0*/  IMAD.MOV.U32 R25, RZ, RZ, R27 ;  /* 0x000000ffff197224 */ /* 0x000fce00078e001b */
.L_x_3:
[----:B------:R-:W-:Y:S05]  /*0300*/  BSYNC.RECONVERGENT B1 ;  /* 0x0000000000017941 */ /* 0x000fea0003800200 */
.L_x_2:
[----:B------:R-:W-:-:S07]  /*0310*/  VIADD R0, R0, 0x1 ;  /* 0x0000000100007836 */ /* 0x000fce0000000000 */
.L_x_1:
[----:B------:R-:W-:Y:S05]  /*0320*/  BSYNC.RECONVERGENT B0 ;  /* 0x0000000000007941 */ /* 0x000fea0003800200 */
.L_x_0:
[----:B------:R-:W0:Y:S01]  /*0330*/  LDCU.64 UR6, c[0x4][0x8] ;  /* 0x01000100ff0677ac */ /* 0x000e220008000a00 */
[----:B------:R-:W-:-:S05]  /*0340*/  IMAD.SHL.U32 R8, R0, 0x40, RZ ;  /* 0x0000004000087824 */ /* 0x000fca00078e00ff */
[----:B------:R-:W-:-:S04]  /*0350*/  LOP3.LUT R8, R8, 0x40, RZ, 0xc0, !PT ;  /* 0x0000004008087812 */ /* 0x000fc800078ec0ff */
[----:B0-----:R-:W-:-:S05]  /*0360*/  IADD3 R16, P0, PT, R8, UR6, RZ ;  /* 0x0000000608107c10 */ /* 0x001fca000ff1e0ff */
[----:B------:R-:W-:-:S05]  /*0370*/  IMAD.X R17, RZ, RZ, UR7, P0 ;  /* 0x00000007ff117e24 */ /* 0x000fca00080e06ff */
[----:B------:R-:W2:Y:S04]  /*0380*/  LDG.E.128.CONSTANT R8, desc[UR4][R16.64] ;  /* 0x0000000410087981 */ /* 0x000ea8000c1e9d00 */
[----:B------:R-:W3:Y:S04]  /*0390*/  LDG.E.128.CONSTANT R12, desc[UR4][R16.64+0x10] ;  /* 0x00001004100c7981 */ /* 0x000ee8000c1e9d00 */
[----:B------:R-:W4:Y:S01]  /*03a0*/  LDG.E.128.CONSTANT R16, desc[UR4][R16.64+0x20] ;  /* 0x0000200410107981 */ /* 0x000f22000c1e9d00 */
[----:B------:R-:W-:Y:S01]  /*03b0*/  LOP3.LUT R26, R0, 0x1, RZ, 0xc0, !PT ;  /* 0x00000001001a7812 */ /* 0x000fe200078ec0ff */
[----:B------:R-:W-:Y:S01]  /*03c0*/  IMAD.MOV.U32 R27, RZ, RZ, 0x3da8ff83 ;  /* 0x3da8ff83ff1b7424 */ /* 0x000fe200078e00ff */
[----:B------:R-:W-:Y:S01]  /*03d0*/  DMUL R28, R24, R24 ;  /* 0x00000018181c7228 */ /* 0x000fe20000000000 */
[----:B------:R-:W-:Y:S01]  /*03e0*/  BSSY.RECONVERGENT B0, `(.L_x_4) ;  /* 0x000002c000007945 */ /* 0x000fe20003800200 */
[----:B------:R-:W-:Y:S01]  /*03f0*/  ISETP.NE.U32.AND P0, PT, R26, 0x1, PT ;  /* 0x000000011a00780c */ /* 0x000fe20003f05070 */
[----:B------:R-:W-:Y:S01]  /*0400*/  IMAD.MOV.U32 R26, RZ, RZ, 0x20fd8164 ;  /* 0x20fd8164ff1a7424 */ /* 0x000fe200078e00ff */
[----:B------:R-:W-:-:S02]  /*0410*/  DSETP.NEU.AND P1, PT, |R22|, +INF , PT ;  /* 0x7ff000001600742a */ /* 0x000fc40003f2d200 */
[----:B------:R-:W-:Y:S02]  /*0420*/  FSEL R27, -R27, 0.11223486810922622681, !P0 ;  /* 0x3de5db651b1b7808 */ /* 0x000fe40004000100 */
[----:B------:R-:W-:-:S06]  /*0430*/  FSEL R26, R26, -8.06006814911005101289e+34, !P0 ;  /* 0xf9785eba1a1a7808 */ /* 0x000fcc0004000000 */
[----:B--2---:R-:W-:-:S04]  /*0440*/  DFMA R8, R28, R26, R8 ;  /* 0x0000001a1c08722b */ /* 0x004fc80000000008 */
[----:B------:R-:W-:-:S04]  /*0450*/  @!P1 DMUL R26, RZ, R22 ;  /* 0x00000016ff1a9228 */ /* 0x000fc80000000000 */
[----:B------:R-:W-:-:S08]  /*0460*/  DFMA R8, R28, R8, R10 ;  /* 0x000000081c08722b */ /* 0x000fd0000000000a */
[----:B---3--:R-:W-:-:S08]  /*0470*/  DFMA R8, R28, R8, R12 ;  /* 0x000000081c08722b */ /* 0x008fd0000000000c */
[----:B------:R-:W-:-:S08]  /*0480*/  DFMA R8, R28, R8, R14 ;  /* 0x000000081c08722b */ /* 0x000fd0000000000e */
[----:B----4-:R-:W-:-:S08]  /*0490*/  DFMA R8, R28, R8, R16 ;  /* 0x000000081c08722b */ /* 0x010fd00000000010 */
[----:B------:R-:W-:-:S08]  /*04a0*/  DFMA R8, R28, R8, R18 ;  /* 0x000000081c08722b */ /* 0x000fd00000000012 */
[----:B------:R-:W-:Y:S02]  /*04b0*/  DFMA R24, R8, R24, R24 ;  /* 0x000000180818722b */ /* 0x000fe40000000018 */
[----:B------:R-:W-:-:S10]  /*04c0*/  DFMA R8, R28, R8, 1 ;  /* 0x3ff000001c08742b */ /* 0x000fd40000000008 */
[----:B------:R-:W-:Y:S02]  /*04d0*/  FSEL R10, R8, R24, !P0 ;  /* 0x00000018080a7208 */ /* 0x000fe40004000000 */
[----:B------:R-:W-:Y:S02]  /*04e0*/  FSEL R11, R9, R25, !P0 ;  /* 0x00000019090b7208 */ /* 0x000fe40004000000 */
[----:B------:R-:W-:Y:S01]  /*04f0*/  LOP3.LUT P0, RZ, R0, 0x2, RZ, 0xc0, !PT ;  /* 0x0000000200ff7812 */ /* 0x000fe2000780c0ff */
[----:B------:R-:W-:-:S03]  /*0500*/  @!P1 IMAD.MOV.U32 R0, RZ, RZ, RZ ;  /* 0x000000ffff009224 */ /* 0x000fc600078e00ff */
[----:B------:R-:W-:-:S10]  /*0510*/  DADD R8, RZ, -R10 ;  /* 0x00000000ff087229 */ /* 0x000fd4000000080a */
[----:B------:R-:W-:Y:S02]  /*0520*/  FSEL R24, R10, R8, !P0 ;  /* 0x000000080a187208 */ /* 0x000fe40004000000 */
[----:B------:R-:W-:Y:S01]  /*0530*/  FSEL R25, R11, R9, !P0 ;  /* 0x000000090b197208 */ /* 0x000fe20004000000 */
[----:B------:R-:W-:Y:S06]  /*0540*/  @!P1 BRA `(.L_x_5) ;  /* 0x0000000000549947 */ /* 0x000fec0003800000 */
[----:B------:R-:W-:Y:S01]  /*0550*/  UMOV UR6, 0x6dc9c883 ;  /* 0x6dc9c88300067882 */ /* 0x000fe20000000000 */
[----:B------:R-:W-:Y:S01]  /*0560*/  UMOV UR7, 0x3fe45f30 ;  /* 0x3fe45f3000077882 */ /* 0x000fe20000000000 */
[C---:B------:R-:W-:Y:S02]  /*0570*/  DSETP.GE.AND P0, PT, |R22|.reuse, 2.14748364800000000000e+09, PT ;  /* 0x41e000001600742a */ /* 0x040fe40003f06200 */
        /* <DEDUP_REMOVED lines=17> */
[----:B------:R-:W-:-:S07]  /*0690*/  IMAD.MOV.U32 R0, RZ, RZ, R12 ;  /* 0x000000ffff007224 */ /* 0x000fce00078e000c */
.L_x_5:
[----:B------:R-:W-:Y:S05]  /*06a0*/  BSYNC.RECONVERGENT B0 ;  /* 0x0000000000007941 */ /* 0x000fea0003800200 */
.L_x_4:
        /* <DEDUP_REMOVED lines=10> */
[----:B------:R-:W-:-:S02]  /*0750*/  DMUL R28, R26, R26 ;  /* 0x0000001a1a1c7228 */ /* 0x000fc40000000000 */
[----:B------:R-:W-:Y:S01]  /*0760*/  ISETP.NE.U32.AND P0, PT, R22, 0x1, PT ;  /* 0x000000011600780c */ /* 0x000fe20003f05070 */
[----:B------:R-:W-:-:S03]  /*0770*/  IMAD.MOV.U32 R22, RZ, RZ, 0x20fd8164 ;  /* 0x20fd8164ff167424 */ /* 0x000fc600078e00ff */
[----:B------:R-:W-:Y:S02]  /*0780*/  FSEL R23, -R23, 0.11223486810922622681, !P0 ;  /* 0x3de5db6517177808 */ /* 0x000fe40004000100 */
[----:B------:R-:W-:-:S06]  /*0790*/  FSEL R22, R22, -8.06006814911005101289e+34, !P0 ;  /* 0xf9785eba16167808 */ /* 0x000fcc0004000000 */
[----:B--2---:R-:W-:-:S08]  /*07a0*/  DFMA R8, R28, R22, R8 ;  /* 0x000000161c08722b */ /* 0x004fd00000000008 */
        /* <DEDUP_REMOVED lines=9> */
[----:B------:R-:W-:-:S04]  /*0840*/  LOP3.LUT P0, RZ, R0, 0x2, RZ, 0xc0, !PT ;  /* 0x0000000200ff7812 */ /* 0x000fc8000780c0ff */
[----:B------:R-:W-:-:S10]  /*0850*/  DADD R8, RZ, -R10 ;  /* 0x00000000ff087229 */ /* 0x000fd4000000080a */
[----:B------:R-:W-:Y:S02]  /*0860*/  FSEL R8, R10, R8, !P0 ;  /* 0x000000080a087208 */ /* 0x000fe40004000000 */
[----:B------:R-:W-:-:S06]  /*0870*/  FSEL R9, R11, R9, !P0 ;  /* 0x000000090b097208 */ /* 0x000fcc0004000000 */
[-C--:B------:R-:W-:Y:S02]  /*0880*/  DMUL R10, R4, R8.reuse ;  /* 0x00000008040a7228 */ /* 0x080fe40000000000 */
[----:B------:R-:W-:-:S06]  /*0890*/  DMUL R8, R6, R8 ;  /* 0x0000000806087228 */ /* 0x000fcc0000000000 */
[-C--:B------:R-:W-:Y:S02]  /*08a0*/  DFMA R10, R6, R24.reuse, -R10 ;  /* 0x00000018060a722b */ /* 0x080fe4000000080a */
[----:B------:R-:W-:-:S05]  /*08b0*/  DFMA R8, R4, R24, R8 ;  /* 0x000000180408722b */ /* 0x000fca0000000008 */
[----:B------:R-:W-:Y:S04]  /*08c0*/  STG.E.64 desc[UR4][R20.64], R10 ;  /* 0x0000000a14007986 */ /* 0x000fe8000c101b04 */
[----:B------:R-:W-:Y:S01]  /*08d0*/  STG.E.64 desc[UR4][R2.64], R8 ;  /* 0x0000000802007986 */ /* 0x000fe2000c101b04 */
[----:B------:R-:W-:Y:S05]  /*08e0*/  EXIT ;  /* 0x000000000000794d */ /* 0x000fea0003800000 */
        .type           $_Z13nonlin_kernelPdS_d$__internal_trig_reduction_slowpathd,@function
        .size           $_Z13nonlin_kernelPdS_d$__internal_trig_reduction_slowpathd,(.L_x_24 - $_Z13nonlin_kernelPdS_d$__internal_trig_reduction_slowpathd)
$_Z13nonlin_kernelPdS_d$__internal_trig_reduction_slowpathd:
[--C-:B------:R-:W-:Y:S01]  /*08f0*/  SHF.R.U32.HI R16, RZ, 0x14, R17.reuse ;  /* 0x00000014ff107819 */ /* 0x100fe20000011611 */
[----:B------:R-:W-:Y:S02]  /*0900*/  IMAD.MOV.U32 R27, RZ, RZ, R17 ;  /* 0x000000ffff1b7224 */ /* 0x000fe400078e0011 */
[----:B------:R-:W-:Y:S01]  /*0910*/  IMAD.MOV.U32 R12, RZ, RZ, RZ ;  /* 0x000000ffff0c7224 */ /* 0x000fe200078e00ff */
[----:B------:R-:W-:-:S04]  /*0920*/  LOP3.LUT R8, R16, 0x7ff, RZ, 0xc0, !PT ;  /* 0x000007ff10087812 */ /* 0x000fc800078ec0ff */
[----:B------:R-:W-:-:S13]  /*0930*/  ISETP.NE.AND P0, PT, R8, 0x7ff, PT ;  /* 0x000007ff0800780c */ /* 0x000fda0003f05270 */
[----:B------:R-:W-:Y:S05]  /*0940*/  @!P0 BRA `(.L_x_6) ;  /* 0x0000000800688947 */ /* 0x000fea0003800000 */
[----:B------:R-:W-:Y:S01]  /*0950*/  VIADD R8, R8, 0xfffffc00 ;  /* 0xfffffc0008087836 */ /* 0x000fe20000000000 */
[----:B------:R-:W-:Y:S01]  /*0960*/  BSSY.RECONVERGENT B2, `(.L_x_7) ;  /* 0x0000034000027945 */ /* 0x000fe20003800200 */
[----:B------:R-:W-:-:S03]  /*0970*/  CS2R R12, SRZ ;  /* 0x00000000000c7805 */ /* 0x000fc6000001ff00 */
[----:B------:R-:W-:Y:S02]  /*0980*/  SHF.R.U32.HI R14, RZ, 0x6, R8 ;  /* 0x00000006ff0e7819 */ /* 0x000fe40000011608 */
[----:B------:R-:W-:Y:S02]  /*0990*/  ISETP.GE.U32.AND P0, PT, R8, 0x80, PT ;  /* 0x000000800800780c */ /* 0x000fe40003f06070 */
[C---:B------:R-:W-:Y:S02]  /*09a0*/  IADD3 R8, PT, PT, -R14.reuse, 0x13, RZ ;  /* 0x000000130e087810 */ /* 0x040fe40007ffe1ff */
[----:B------:R-:W-:Y:S02]  /*09b0*/  IADD3 R10, PT, PT, -R14, 0xf, RZ ;  /* 0x0000000f0e0a7810 */ /* 0x000fe40007ffe1ff */
[----:B------:R-:W-:-:S04]  /*09c0*/  SEL R11, R8, 0x12, P0 ;  /* 0x00000012080b7807 */ /* 0x000fc80000000000 */
[----:B------:R-:W-:-:S13]  /*09d0*/  ISETP.GE.AND P0, PT, R10, R11, PT ;  /* 0x0000000b0a00720c */ /* 0x000fda0003f06270 */
[----:B------:R-:W-:Y:S05]  /*09e0*/  @P0 BRA `(.L_x_8) ;  /* 0x0000000000ac0947 */ /* 0x000fea0003800000 */
[----:B------:R-:W0:Y:S01]  /*09f0*/  LDC.64 R8, c[0x0][0x358] ;  /* 0x0000d600ff087b82 */ /* 0x000e220000000a00 */
[C---:B------:R-:W-:Y:S01]  /*0a00*/  SHF.L.U64.HI R27, R0.reuse, 0xb, R27 ;  /* 0x0000000b001b7819 */ /* 0x040fe2000001021b */
[----:B------:R-:W-:Y:S01]  /*0a10*/  BSSY.RECONVERGENT B3, `(.L_x_9) ;  /* 0x0000022000037945 */ /* 0x000fe20003800200 */
[----:B------:R-:W-:Y:S01]  /*0a20*/  IMAD.SHL.U32 R15, R0, 0x800, RZ ;  /* 0x00000800000f7824 */ /* 0x000fe200078e00ff */
[----:B------:R-:W-:Y:S01]  /*0a30*/  IADD3 R14, PT, PT, RZ, -R14, -R11 ;  /* 0x8000000eff0e7210 */ /* 0x000fe20007ffe80b */
[----:B------:R-:W-:Y:S01]  /*0a40*/  IMAD.MOV.U32 R0, RZ, RZ, R10 ;  /* 0x000000ffff007224 */ /* 0x000fe200078e000a */
[----:B------:R-:W-:Y:S01]  /*0a50*/  CS2R R12, SRZ ;  /* 0x00000000000c7805 */ /* 0x000fe2000001ff00 */
[----:B------:R-:W-:Y:S01]  /*0a60*/  IMAD.MOV.U32 R19, RZ, RZ, RZ ;  /* 0x000000ffff137224 */ /* 0x000fe200078e00ff */
[----:B------:R-:W-:-:S07]  /*0a70*/  LOP3.LUT R27, R27, 0x80000000, RZ, 0xfc, !PT ;  /* 0x800000001b1b7812 */ /* 0x000fce00078efcff */
.L_x_10:
[----:B------:R-:W1:Y:S01]  /*0a80*/  LDC.64 R10, c[0x4][RZ] ;  /* 0x01000000ff0a7b82 */ /* 0x000e620000000a00 */
[----:B0-----:R-:W-:Y:S02]  /*0a90*/  R2UR UR6, R8 ;  /* 0x00000000080672ca */ /* 0x001fe400000e0000 */
[----:B------:R-:W-:Y:S01]  /*0aa0*/  R2UR UR7, R9 ;  /* 0x00000000090772ca */ /* 0x000fe200000e0000 */
[----:B-1----:R-:W-:-:S12]  /*0ab0*/  IMAD.WIDE R10, R0, 0x8, R10 ;  /* 0x00000008000a7825 */ /* 0x002fd800078e020a */
[----:B------:R-:W2:Y:S01]  /*0ac0*/  LDG.E.64.CONSTANT R10, desc[UR6][R10.64] ;  /* 0x000000060a0a7981 */ /* 0x000ea2000c1e9b00 */
[----:B------:R-:W-:Y:S02]  /*0ad0*/  VIADD R14, R14, 0x1 ;  /* 0x000000010e0e7836 */ /* 0x000fe40000000000 */
[----:B------:R-:W-:Y:S02]  /*0ae0*/  VIADD R0, R0, 0x1 ;  /* 0x0000000100007836 */ /* 0x000fe40000000000 */
[----:B--2---:R-:W-:-:S04]  /*0af0*/  IMAD.WIDE.U32 R12, P2, R10, R15, R12 ;  /* 0x0000000f0a0c7225 */ /* 0x004fc8000784000c */
[C---:B------:R-:W-:Y:S02]  /*0b00*/  IMAD R29, R10.reuse, R27, RZ ;  /* 0x0000001b0a1d7224 */ /* 0x040fe400078e02ff */
[----:B------:R-:W-:Y:S02]  /*0b10*/  IMAD R26, R11, R15, RZ ;  /* 0x0000000f0b1a7224 */ /* 0x000fe400078e02ff */
[----:B------:R-:W-:Y:S01]  /*0b20*/  IMAD.HI.U32 R28, R10, R27, RZ ;  /* 0x0000001b0a1c7227 */ /* 0x000fe200078e00ff */
[----:B------:R-:W-:-:S03]  /*0b30*/  IADD3 R13, P0, PT, R29, R13, RZ ;  /* 0x0000000d1d0d7210 */ /* 0x000fc60007f1e0ff */
[----:B------:R-:W-:Y:S01]  /*0b40*/  IMAD.X R28, RZ, RZ, R28, P2 ;  /* 0x000000ffff1c7224 */ /* 0x000fe200010e061c */
[----:B------:R-:W-:Y:S01]  /*0b50*/  IADD3 R13, P1, PT, R26, R13, RZ ;  /* 0x0000000d1a0d7210 */ /* 0x000fe20007f3e0ff */
[----:B------:R-:W-:-:S04]  /*0b60*/  IMAD.HI.U32 R26, R11, R15, RZ ;  /* 0x0000000f0b1a7227 */ /* 0x000fc800078e00ff */
[----:B------:R-:W-:Y:S01]  /*0b70*/  IMAD.HI.U32 R10, R11, R27, RZ ;  /* 0x0000001b0b0a7227 */ /* 0x000fe200078e00ff */
[----:B------:R-:W-:-:S03]  /*0b80*/  IADD3.X R26, P0, PT, R26, R28, RZ, P0, !PT ;  /* 0x0000001c1a1a7210 */ /* 0x000fc6000071e4ff */
[----:B------:R-:W-:Y:S02]  /*0b90*/  IMAD R11, R11, R27, RZ ;  /* 0x0000001b0b0b7224 */ /* 0x000fe400078e02ff */
[----:B------:R-:W-:Y:S01]  /*0ba0*/  IMAD.X R10, RZ, RZ, R10, P0 ;  /* 0x000000ffff0a7224 */ /* 0x000fe200000e060a */
[----:B------:R-:W-:Y:S01]  /*0bb0*/  ISETP.NE.AND P0, PT, R14, -0xf, PT ;  /* 0xfffffff10e00780c */ /* 0x000fe20003f05270 */
[----:B------:R-:W-:Y:S01]  /*0bc0*/  IMAD R29, R19, 0x8, R1 ;  /* 0x00000008131d7824 */ /* 0x000fe200078e0201 */
[----:B------:R-:W-:Y:S01]  /*0bd0*/  IADD3.X R26, P1, PT, R11, R26, RZ, P1, !PT ;  /* 0x0000001a0b1a7210 */ /* 0x000fe20000f3e4ff */
[----:B------:R-:W-:-:S03]  /*0be0*/  VIADD R19, R19, 0x1 ;  /* 0x0000000113137836 */ /* 0x000fc60000000000 */
[----:B------:R0:W-:Y:S02]  /*0bf0*/  STL.64 [R29], R12 ;  /* 0x0000000c1d007387 */ /* 0x0001e40000100a00 */
[----:B0-----:R-:W-:Y:S02]  /*0c00*/  IMAD.X R13, RZ, RZ, R10, P1 ;  /* 0x000000ffff0d7224 */ /* 0x001fe400008e060a */
[----:B------:R-:W-:-:S03]  /*0c10*/  IMAD.MOV.U32 R12, RZ, RZ, R26 ;  /* 0x000000ffff0c7224 */ /* 0x000fc600078e001a */
[----:B------:R-:W-:Y:S05]  /*0c20*/  @P0 BRA `(.L_x_10) ;  /* 0xfffffffc00940947 */ /* 0x000fea000383ffff */
[----:B------:R-:W-:Y:S05]  /*0c30*/  BSYNC.RECONVERGENT B3 ;  /* 0x0000000000037941 */ /* 0x000fea0003800200 */
.L_x_9:
[----:B------:R-:W-:-:S05]  /*0c40*/  LOP3.LUT R0, R16, 0x7ff, RZ, 0xc0, !PT ;  /* 0x000007ff10007812 */ /* 0x000fca00078ec0ff */
[----:B------:R-:W-:-:S05]  /*0c50*/  VIADD R0, R0, 0xfffffc00 ;  /* 0xfffffc0000007836 */ /* 0x000fca0000000000 */
[----:B------:R-:W-:Y:S02]  /*0c60*/  SHF.R.U32.HI R8, RZ, 0x6, R0 ;  /* 0x00000006ff087819 */ /* 0x000fe40000011600 */
[----:B------:R-:W-:Y:S02]  /*0c70*/  ISETP.GE.U32.AND P0, PT, R0, 0x80, PT ;  /* 0x000000800000780c */ /* 0x000fe40003f06070 */
[----:B------:R-:W-:-:S04]  /*0c80*/  IADD3 R8, PT, PT, -R8, 0x13, RZ ;  /* 0x0000001308087810 */ /* 0x000fc80007ffe1ff */
[----:B------:R-:W-:-:S07]  /*0c90*/  SEL R10, R8, 0x12, P0 ;  /* 0x00000012080a7807 */ /* 0x000fce0000000000 */
.L_x_8:
[----:B------:R-:W-:Y:S05]  /*0ca0*/  BSYNC.RECONVERGENT B2 ;  /* 0x0000000000027941 */ /* 0x000fea0003800200 */
.L_x_7:
[C---:B------:R-:W-:Y:S02]  /*0cb0*/  LOP3.LUT R0, R16.reuse, 0x7ff, RZ, 0xc0, !PT ;  /* 0x000007ff10007812 */ /* 0x040fe400078ec0ff */
[----:B------:R-:W-:-:S03]  /*0cc0*/  LOP3.LUT P0, R27, R16, 0x3f, RZ, 0xc0, !PT ;  /* 0x0000003f101b7812 */ /* 0x000fc6000780c0ff */
[----:B------:R-:W-:-:S05]  /*0cd0*/  VIADD R0, R0, 0xfffffc00 ;  /* 0xfffffc0000007836 */ /* 0x000fca0000000000 */
[----:B------:R-:W-:-:S05]  /*0ce0*/  SHF.R.U32.HI R9, RZ, 0x6, R0 ;  /* 0x00000006ff097819 */ /* 0x000fca0000011600 */
[----:B------:R-:W-:-:S04]  /*0cf0*/  IMAD.IADD R0, R9, 0x1, R10 ;  /* 0x0000000109007824 */ /* 0x000fc800078e020a */
[----:B------:R-:W-:-:S05]  /*0d00*/  IMAD.U32 R19, R0, 0x8, R1 ;  /* 0x0000000800137824 */ /* 0x000fca00078e0001 */
[----:B------:R0:W-:Y:S04]  /*0d10*/  STL.64 [R19+-0x78], R12 ;  /* 0xffff880c13007387 */ /* 0x0001e80000100a00 */
[----:B------:R-:W2:Y:S04]  /*0d20*/  @P0 LDL.64 R28, [R1+0x8] ;  /* 0x00000800011c0983 */ /* 0x000ea80000100a00 */
[----:B------:R-:W3:Y:S04]  /*0d30*/  LDL.64 R10, [R1+0x10] ;  /* 0x00001000010a7983 */ /* 0x000ee80000100a00 */
[----:B------:R-:W4:Y:S01]  /*0d40*/  LDL.64 R8, [R1+0x18] ;  /* 0x0000180001087983 */ /* 0x000f220000100a00 */
[----:B------:R-:W-:Y:S01]  /*0d50*/  @P0 LOP3.LUT R15, R27, 0x3f, RZ, 0x3c, !PT ;  /* 0x0000003f1b0f0812 */ /* 0x000fe200078e3cff */
[----:B------:R-:W-:Y:S01]  /*0d60*/  BSSY.RECONVERGENT B2, `(.L_x_11) ;  /* 0x0000034000027945 */ /* 0x000fe20003800200 */
[----:B--2---:R-:W-:-:S02]  /*0d70*/  @P0 SHF.R.U64 R26, R28, 0x1, R29 ;  /* 0x000000011c1a0819 */ /* 0x004fc4000000121d */
[----:B------:R-:W-:Y:S02]  /*0d80*/  @P0 SHF.R.U32.HI R28, RZ, 0x1, R29 ;  /* 0x00000001ff1c0819 */ /* 0x000fe4000001161d */
[----:B---3--:R-:W-:Y:S02]  /*0d90*/  @P0 SHF.L.U32 R16, R10, R27, RZ ;  /* 0x0000001b0a100219 */ /* 0x008fe400000006ff */
[----:B0-----:R-:W-:Y:S02]  /*0da0*/  @P0 SHF.R.U64 R13, R26, R15, R28 ;  /* 0x0000000f1a0d0219 */ /* 0x001fe4000000121c */
[--C-:B------:R-:W-:Y:S02]  /*0db0*/  @P0 SHF.R.U32.HI R0, RZ, 0x1, R11.reuse ;  /* 0x00000001ff000819 */ /* 0x100fe4000001160b */
[C-C-:B------:R-:W-:Y:S02]  /*0dc0*/  @P0 SHF.R.U64 R29, R10.reuse, 0x1, R11.reuse ;  /* 0x000000010a1d0819 */ /* 0x140fe4000000120b */
[----:B------:R-:W-:-:S02]  /*0dd0*/  @P0 SHF.L.U64.HI R14, R10, R27, R11 ;  /* 0x0000001b0a0e0219 */ /* 0x000fc4000001020b */
[----:B------:R-:W-:Y:S02]  /*0de0*/  @P0 SHF.R.U32.HI R19, RZ, R15, R28 ;  /* 0x0000000fff130219 */ /* 0x000fe4000001161c */
[----:B------:R-:W-:Y:S02]  /*0df0*/  @P0 LOP3.LUT R10, R16, R13, RZ, 0xfc, !PT ;  /* 0x0000000d100a0212 */ /* 0x000fe400078efcff */
[----:B----4-:R-:W-:Y:S02]  /*0e00*/  @P0 SHF.L.U32 R12, R8, R27, RZ ;  /* 0x0000001b080c0219 */ /* 0x010fe400000006ff */
[----:B------:R-:W-:Y:S01]  /*0e10*/  @P0 SHF.R.U64 R29, R29, R15, R0 ;  /* 0x0000000f1d1d0219 */ /* 0x000fe20000001200 */
[----:B------:R-:W-:Y:S01]  /*0e20*/  IMAD.SHL.U32 R13, R10, 0x4, RZ ;  /* 0x000000040a0d7824 */ /* 0x000fe200078e00ff */
[----:B------:R-:W-:Y:S02]  /*0e30*/  @P0 LOP3.LUT R11, R14, R19, RZ, 0xfc, !PT ;  /* 0x000000130e0b0212 */ /* 0x000fe400078efcff */
[----:B------:R-:W-:-:S02]  /*0e40*/  @P0 SHF.L.U64.HI R27, R8, R27, R9 ;  /* 0x0000001b081b0219 */ /* 0x000fc40000010209 */
[----:B------:R-:W-:Y:S02]  /*0e50*/  @P0 LOP3.LUT R8, R12, R29, RZ, 0xfc, !PT ;  /* 0x0000001d0c080212 */ /* 0x000fe400078efcff */
[----:B------:R-:W-:Y:S02]  /*0e60*/  @P0 SHF.R.U32.HI R0, RZ, R15, R0 ;  /* 0x0000000fff000219 */ /* 0x000fe40000011600 */
[----:B------:R-:W-:Y:S02]  /*0e70*/  SHF.L.U64.HI R10, R10, 0x2, R11 ;  /* 0x000000020a0a7819 */ /* 0x000fe4000001020b */
[----:B------:R-:W-:Y:S02]  /*0e80*/  SHF.L.W.U32.HI R19, R11, 0x2, R8 ;  /* 0x000000020b137819 */ /* 0x000fe40000010e08 */
[----:B------:R-:W-:Y:S02]  /*0e90*/  @P0 LOP3.LUT R9, R27, R0, RZ, 0xfc, !PT ;  /* 0x000000001b090212 */ /* 0x000fe400078efcff */
[----:B------:R-:W-:-:S02]  /*0ea0*/  IADD3 RZ, P0, PT, RZ, -R13, RZ ;  /* 0x8000000dffff7210 */ /* 0x000fc40007f1e0ff */
[----:B------:R-:W-:Y:S02]  /*0eb0*/  LOP3.LUT R11, RZ, R10, RZ, 0x33, !PT ;  /* 0x0000000aff0b7212 */ /* 0x000fe400078e33ff */
[----:B------:R-:W-:Y:S02]  /*0ec0*/  SHF.L.W.U32.HI R12, R8, 0x2, R9 ;  /* 0x00000002080c7819 */ /* 0x000fe40000010e09 */
[----:B------:R-:W-:Y:S02]  /*0ed0*/  LOP3.LUT R0, RZ, R19, RZ, 0x33, !PT ;  /* 0x00000013ff007212 */ /* 0x000fe400078e33ff */
[----:B------:R-:W-:Y:S02]  /*0ee0*/  IADD3.X R11, P0, PT, RZ, R11, RZ, P0, !PT ;  /* 0x0000000bff0b7210 */ /* 0x000fe4000071e4ff */
[----:B------:R-:W-:Y:S02]  /*0ef0*/  LOP3.LUT R14, RZ, R12, RZ, 0x33, !PT ;  /* 0x0000000cff0e7212 */ /* 0x000fe400078e33ff */
[----:B------:R-:W-:-:S02]  /*0f00*/  IADD3.X R8, P1, PT, RZ, R0, RZ, P0, !PT ;  /* 0x00000000ff087210 */ /* 0x000fc4000073e4ff */
[----:B------:R-:W-:-:S03]  /*0f10*/  ISETP.GT.U32.AND P2, PT, R19, -0x1, PT ;  /* 0xffffffff1300780c */ /* 0x000fc60003f44070 */
[----:B------:R-:W-:Y:S01]  /*0f20*/  IMAD.X R15, RZ, RZ, R14, P1 ;  /* 0x000000ffff0f7224 */ /* 0x000fe200008e060e */
[----:B------:R-:W-:-:S04]  /*0f30*/  ISETP.GT.AND.EX P0, PT, R12, -0x1, PT, P2 ;  /* 0xffffffff0c00780c */ /* 0x000fc80003f04320 */
[----:B------:R-:W-:Y:S02]  /*0f40*/  SEL R0, R12, R15, P0 ;  /* 0x0000000f0c007207 */ /* 0x000fe40000000000 */
[----:B------:R-:W-:Y:S02]  /*0f50*/  SEL R19, R19, R8, P0 ;  /* 0x0000000813137207 */ /* 0x000fe40000000000 */
[----:B------:R-:W-:Y:S02]  /*0f60*/  ISETP.NE.U32.AND P1, PT, R0, RZ, PT ;  /* 0x000000ff0000720c */ /* 0x000fe40003f25070 */
[----:B------:R-:W-:Y:S02]  /*0f70*/  SEL R16, R10, R11, P0 ;  /* 0x0000000b0a107207 */ /* 0x000fe40000000000 */
[----:B------:R-:W-:Y:S01]  /*0f80*/  SEL R14, R19, R0, !P1 ;  /* 0x00000000130e7207 */ /* 0x000fe20004800000 */
[----:B------:R-:W-:-:S05]  /*0f90*/  @!P0 IMAD.MOV R13, RZ, RZ, -R13 ;  /* 0x000000ffff0d8224 */ /* 0x000fca00078e0a0d */
[----:B------:R-:W0:Y:S02]  /*0fa0*/  FLO.U32 R14, R14 ;  /* 0x0000000e000e7300 */ /* 0x000e2400000e0000 */
[C---:B0-----:R-:W-:Y:S02]  /*0fb0*/  IADD3 R15, PT, PT, -R14.reuse, 0x1f, RZ ;  /* 0x0000001f0e0f7810 */ /* 0x041fe40007ffe1ff */
[----:B------:R-:W-:-:S03]  /*0fc0*/  IADD3 R8, PT, PT, -R14, 0x3f, RZ ;  /* 0x0000003f0e087810 */ /* 0x000fc60007ffe1ff */
[----:B------:R-:W-:-:S05]  /*0fd0*/  @P1 IMAD.MOV R8, RZ, RZ, R15 ;  /* 0x000000ffff081224 */ /* 0x000fca00078e020f */
[----:B------:R-:W-:-:S13]  /*0fe0*/  ISETP.NE.AND P1, PT, R8, RZ, PT ;  /* 0x000000ff0800720c */ /* 0x000fda0003f25270 */
[----:B------:R-:W-:Y:S05]  /*0ff0*/  @!P1 BRA `(.L_x_12) ;  /* 0x0000000000289947 */ /* 0x000fea0003800000 */
[C---:B------:R-:W-:Y:S02]  /*1000*/  LOP3.LUT R10, R8.reuse, 0x3f, RZ, 0xc0, !PT ;  /* 0x0000003f080a7812 */ /* 0x040fe400078ec0ff */
[--C-:B------:R-:W-:Y:S02]  /*1010*/  SHF.R.U64 R14, R13, 0x1, R16.reuse ;  /* 0x000000010d0e7819 */ /* 0x100fe40000001210 */
[----:B------:R-:W-:Y:S02]  /*1020*/  SHF.R.U32.HI R16, RZ, 0x1, R16 ;  /* 0x00000001ff107819 */ /* 0x000fe40000011610 */
[----:B------:R-:W-:Y:S02]  /*1030*/  LOP3.LUT R11, R8, 0x3f, RZ, 0xc, !PT ;  /* 0x0000003f080b7812 */ /* 0x000fe400078e0cff */
[CC--:B------:R-:W-:Y:S02]  /*1040*/  SHF.L.U64.HI R13, R19.reuse, R10.reuse, R0 ;  /* 0x0000000a130d7219 */ /* 0x0c0fe40000010200 */
[----:B------:R-:W-:-:S02]  /*1050*/  SHF.L.U32 R10, R19, R10, RZ ;  /* 0x0000000a130a7219 */ /* 0x000fc400000006ff */
[-CC-:B------:R-:W-:Y:S02]  /*1060*/  SHF.R.U64 R19, R14, R11.reuse, R16.reuse ;  /* 0x0000000b0e137219 */ /* 0x180fe40000001210 */
[----:B------:R-:W-:Y:S02]  /*1070*/  SHF.R.U32.HI R0, RZ, R11, R16 ;  /* 0x0000000bff007219 */ /* 0x000fe40000011610 */
[----:B------:R-:W-:Y:S02]  /*1080*/  LOP3.LUT R19, R10, R19, RZ, 0xfc, !PT ;  /* 0x000000130a137212 */ /* 0x000fe400078efcff */
[----:B------:R-:W-:-:S07]  /*1090*/  LOP3.LUT R0, R13, R0, RZ, 0xfc, !PT ;  /* 0x000000000d007212 */ /* 0x000fce00078efcff */
.L_x_12:
[----:B------:R-:W-:Y:S05]  /*10a0*/  BSYNC.RECONVERGENT B2 ;  /* 0x0000000000027941 */ /* 0x000fea0003800200 */
.L_x_11:
[----:B------:R-:W-:-:S04]  /*10b0*/  IMAD.WIDE.U32 R14, R19, 0x2168c235, RZ ;  /* 0x2168c235130e7825 */ /* 0x000fc800078e00ff */
[----:B------:R-:W-:Y:S01]  /*10c0*/  IMAD.MOV.U32 R10, RZ, RZ, R15 ;  /* 0x000000ffff0a7224 */ /* 0x000fe200078e000f */
[----:B------:R-:W-:Y:S01]  /*10d0*/  IADD3 RZ, P1, PT, R14, R14, RZ ;  /* 0x0000000e0eff7210 */ /* 0x000fe20007f3e0ff */
[----:B------:R-:W-:Y:S02]  /*10e0*/  IMAD.MOV.U32 R11, RZ, RZ, RZ ;  /* 0x000000ffff0b7224 */ /* 0x000fe400078e00ff */
[----:B------:R-:W-:-:S04]  /*10f0*/  IMAD.HI.U32 R13, R0, -0x36f0255e, RZ ;  /* 0xc90fdaa2000d7827 */ /* 0x000fc800078e00ff */
[----:B------:R-:W-:-:S04]  /*1100*/  IMAD.WIDE.U32 R10, R19, -0x36f0255e, R10 ;  /* 0xc90fdaa2130a7825 */ /* 0x000fc800078e000a */
[C---:B------:R-:W-:Y:S02]  /*1110*/  IMAD R15, R0.reuse, -0x36f0255e, RZ ;  /* 0xc90fdaa2000f7824 */ /* 0x040fe400078e02ff */
[----:B------:R-:W-:-:S04]  /*1120*/  IMAD.WIDE.U32 R10, P2, R0, 0x2168c235, R10 ;  /* 0x2168c235000a7825 */ /* 0x000fc8000784000a */
[----:B------:R-:W-:Y:S01]  /*1130*/  IMAD.X R0, RZ, RZ, R13, P2 ;  /* 0x000000ffff007224 */ /* 0x000fe200010e060d */
[----:B------:R-:W-:Y:S02]  /*1140*/  IADD3 R11, P2, PT, R15, R11, RZ ;  /* 0x0000000b0f0b7210 */ /* 0x000fe40007f5e0ff */
[----:B------:R-:W-:Y:S02]  /*1150*/  IADD3.X RZ, P1, PT, R10, R10, RZ, P1, !PT ;  /* 0x0000000a0aff7210 */ /* 0x000fe40000f3e4ff */
[C---:B------:R-:W-:Y:S01]  /*1160*/  ISETP.GT.U32.AND P3, PT, R11.reuse, RZ, PT ;  /* 0x000000ff0b00720c */ /* 0x040fe20003f64070 */
[----:B------:R-:W-:Y:S01]  /*1170*/  IMAD.X R0, RZ, RZ, R0, P2 ;  /* 0x000000ffff007224 */ /* 0x000fe200010e0600 */
[----:B------:R-:W-:-:S04]  /*1180*/  IADD3.X R10, P2, PT, R11, R11, RZ, P1, !PT ;  /* 0x0000000b0b0a7210 */ /* 0x000fc80000f5e4ff */
[C---:B------:R-:W-:Y:S01]  /*1190*/  ISETP.GT.AND.EX P1, PT, R0.reuse, RZ, PT, P3 ;  /* 0x000000ff0000720c */ /* 0x040fe20003f24330 */
[----:B------:R-:W-:-:S03]  /*11a0*/  IMAD.X R13, R0, 0x1, R0, P2 ;  /* 0x00000001000d7824 */ /* 0x000fc600010e0600 */
[----:B------:R-:W-:Y:S02]  /*11b0*/  SEL R10, R10, R11, P1 ;  /* 0x0000000b0a0a7207 */ /* 0x000fe40000800000 */
[----:B------:R-:W-:Y:S02]  /*11c0*/  SEL R11, R13, R0, P1 ;  /* 0x000000000d0b7207 */ /* 0x000fe40000800000 */
[----:B------:R-:W-:Y:S02]  /*11d0*/  IADD3 R0, P2, PT, R10, 0x1, RZ ;  /* 0x000000010a007810 */ /* 0x000fe40007f5e0ff */
[----:B------:R-:W-:Y:S02]  /*11e0*/  SEL R13, RZ, 0xffffffff, !P1 ;  /* 0xffffffffff0d7807 */ /* 0x000fe40004800000 */
[----:B------:R-:W-:Y:S01]  /*11f0*/  LOP3.LUT P1, R10, R17, 0x80000000, RZ, 0xc0, !PT ;  /* 0x80000000110a7812 */ /* 0x000fe2000782c0ff */
[----:B------:R-:W-:Y:S02]  /*1200*/  IMAD.X R11, RZ, RZ, R11, P2 ;  /* 0x000000ffff0b7224 */ /* 0x000fe400010e060b */
[----:B------:R-:W-:Y:S01]  /*1210*/  IMAD.IADD R8, R13, 0x1, -R8 ;  /* 0x000000010d087824 */ /* 0x000fe200078e0a08 */
[----:B------:R-:W-:-:S02]  /*1220*/  SHF.R.U32.HI R13, RZ, 0x1e, R9 ;  /* 0x0000001eff0d7819 */ /* 0x000fc40000011609 */
[----:B------:R-:W-:Y:S01]  /*1230*/  SHF.R.U64 R0, R0, 0xa, R11 ;  /* 0x0000000a00007819 */ /* 0x000fe2000000120b */
[----:B------:R-:W-:Y:S01]  /*1240*/  IMAD.SHL.U32 R9, R8, 0x100000, RZ ;  /* 0x0010000008097824 */ /* 0x000fe200078e00ff */
[----:B------:R-:W-:Y:S02]  /*1250*/  LEA.HI R12, R12, R13, RZ, 0x1 ;  /* 0x0000000d0c0c7211 */ /* 0x000fe400078f08ff */
[----:B------:R-:W-:Y:S02]  /*1260*/  IADD3 R0, P2, PT, R0, 0x1, RZ ;  /* 0x0000000100007810 */ /* 0x000fe40007f5e0ff */
[----:B------:R-:W-:Y:S01]  /*1270*/  @!P0 LOP3.LUT R10, R10, 0x80000000, RZ, 0x3c, !PT ;  /* 0x800000000a0a8812 */ /* 0x000fe200078e3cff */
[----:B------:R-:W-:Y:S01]  /*1280*/  @P1 IMAD.MOV R12, RZ, RZ, -R12 ;  /* 0x000000ffff0c1224 */ /* 0x000fe200078e0a0c */
[----:B------:R-:W-:-:S04]  /*1290*/  LEA.HI.X R11, R11, RZ, RZ, 0x16, P2 ;  /* 0x000000ff0b0b7211 */ /* 0x000fc800010fb4ff */
[--C-:B------:R-:W-:Y:S02]  /*12a0*/  SHF.R.U64 R0, R0, 0x1, R11.reuse ;  /* 0x0000000100007819 */ /* 0x100fe4000000120b */
[----:B------:R-:W-:Y:S02]  /*12b0*/  SHF.R.U32.HI R8, RZ, 0x1, R11 ;  /* 0x00000001ff087819 */ /* 0x000fe4000001160b */
[----:B------:R-:W-:-:S04]  /*12c0*/  IADD3 R0, P2, P3, RZ, RZ, R0 ;  /* 0x000000ffff007210 */ /* 0x000fc80007b5e000 */
[----:B------:R-:W-:-:S04]  /*12d0*/  IADD3.X R9, PT, PT, R9, 0x3fe00000, R8, P2, P3 ;  /* 0x3fe0000009097810 */ /* 0x000fc800017e6408 */
[----:B------:R-:W-:-:S07]  /*12e0*/  LOP3.LUT R27, R9, R10, RZ, 0xfc, !PT ;  /* 0x0000000a091b7212 */ /* 0x000fce00078efcff */
.L_x_6:
[----:B------:R-:W-:Y:S02]  /*12f0*/  IMAD.MOV.U32 R19, RZ, RZ, 0x0 ;  /* 0x00000000ff137424 */ /* 0x000fe400078e00ff */
[----:B------:R-:W-:Y:S02]  /*1300*/  IMAD.MOV.U32 R26, RZ, RZ, R0 ;  /* 0x000000ffff1a7224 */ /* 0x000fe400078e0000 */
[----:B------:R-:W-:Y:S05]  /*1310*/  RET.REL.NODEC R18 `(_Z13nonlin_kernelPdS_d) ;  /* 0xffffffec12387950 */ /* 0x000fea0003c3ffff */
.L_x_13:
[----:B------:R-:W-:-:S00]  /*1320*/  BRA `(.L_x_13) ;  /* 0xfffffffc00fc7947 */ /* 0x000fc0000383ffff */
[----:B------:R-:W-:-:S00]  /*1330*/  NOP ;  /* 0x0000000000007918 */ /* 0x000fc00000000000 */
        /* <DEDUP_REMOVED lines=12> */
.L_x_24:


//--------------------- .text._Z12I_lin_kernelPdS_d --------------------------
	.section	.text._Z12I_lin_kernelPdS_d,"ax",@progbits
	.align	128
        .global         _Z12I_lin_kernelPdS_d
        .type           _Z12I_lin_kernelPdS_d,@function
        .size           _Z12I_lin_kernelPdS_d,(.L_x_25 - _Z12I_lin_kernelPdS_d)
        .other          _Z12I_lin_kernelPdS_d,@"STO_CUDA_ENTRY STV_DEFAULT"
_Z12I_lin_kernelPdS_d:
.text._Z12I_lin_kernelPdS_d:
[----:B------:R-:W-:Y:S01]  /*0000*/  LDC R1, c[0x0][0x37c] ;  /* 0x0000df00ff017b82 */ /* 0x000fe20000000800 */
[----:B------:R-:W0:Y:S07]  /*0010*/  S2R R0, SR_TID.X ;  /* 0x0000000000007919 */ /* 0x000e2e0000002100 */
[----:B------:R-:W0:Y:S08]  /*0020*/  S2UR UR4, SR_CTAID.X ;  /* 0x00000000000479c3 */ /* 0x000e300000002500 */
[----:B------:R-:W0:Y:S02]  /*0030*/  LDC R3, c[0x0][0x360] ;  /* 0x0000d800ff037b82 */ /* 0x000e240000000800 */
[----:B0-----:R-:W-:-:S05]  /*0040*/  IMAD R0, R3, UR4, R0 ;  /* 0x0000000403007c24 */ /* 0x001fca000f8e0200 */
[----:B------:R-:W-:-:S04]  /*0050*/  ISETP.NE.AND P0, PT, R0, RZ, PT ;  /* 0x000000ff0000720c */ /* 0x000fc80003f05270 */
[----:B------:R-:W-:-:S13]  /*0060*/  ISETP.GT.OR P0, PT, R0, 0x3e6, !P0 ;  /* 0x000003e60000780c */ /* 0x000fda0004704670 */
[----:B------:R-:W-:Y:S05]  /*0070*/  @P0 EXIT ;  /* 0x000000000000094d */ /* 0x000fea0003800000 */
[----:B------:R-:W0:Y:S01]  /*0080*/  LDC.64 R4, c[0x0][0x388] ;  /* 0x0000e200ff047b82 */ /* 0x000e220000000a00 */
[----:B------:R-:W1:Y:S01]  /*0090*/  LDCU.64 UR4, c[0x0][0x358] ;  /* 0x00006b00ff0477ac */ /* 0x000e620008000a00 */
[----:B------:R-:W2:Y:S01]  /*00a0*/  MUFU.RCP64H R3, 0.00010020029731094837189 ;  /* 0x3f1a445400037908 */ /* 0x000ea20000001800 */
[----:B------:R-:W-:Y:S02]  /*00b0*/  IMAD.MOV.U32 R10, RZ, RZ, 0xd9686cd ;  /* 0x0d9686cdff0a7424 */ /* 0x000fe400078e00ff */
[----:B------:R-:W-:Y:S01]  /*00c0*/  IMAD.MOV.U32 R11, RZ, RZ, 0x3f1a4454 ;  /* 0x3f1a4454ff0b7424 */ /* 0x000fe200078e00ff */
[----:B------:R-:W3:Y:S01]  /*00d0*/  LDCU.64 UR6, c[0x0][0x390] ;  /* 0x00007200ff0677ac */ /* 0x000ee20008000a00 */
[----:B------:R-:W-:Y:S01]  /*00e0*/  IMAD.MOV.U32 R2, RZ, RZ, 0x1 ;  /* 0x00000001ff027424 */ /* 0x000fe200078e00ff */
[----:B------:R-:W4:Y:S01]  /*00f0*/  LDC R12, c[0x0][0x394] ;  /* 0x0000e500ff0c7b82 */ /* 0x000f220000000800 */
[----:B0-----:R-:W-:-:S05]  /*0100*/  IMAD.WIDE R4, R0, 0x8, R4 ;  /* 0x0000000800047825 */ /* 0x001fca00078e0204 */
[----:B-1----:R0:W5:Y:S01]  /*0110*/  LDG.E.64 R6, desc[UR4][R4.64] ;  /* 0x0000000404067981 */ /* 0x002162000c1e1b00 */
[----:B--2---:R-:W-:Y:S01]  /*0120*/  DFMA R8, R2, -R10, 1 ;  /* 0x3ff000000208742b */ /* 0x004fe2000000080a */
[----:B----4-:R-:W-:-:S07]  /*0130*/  FSETP.GEU.AND P1, PT, |R12|, 6.5827683646048100446e-37, PT ;  /* 0x036000000c00780b */ /* 0x010fce0003f2e200 */
[----:B------:R-:W-:-:S08]  /*0140*/  DFMA R8, R8, R8, R8 ;  /* 0x000000080808722b */ /* 0x000fd00000000008 */
[----:B------:R-:W-:-:S08]  /*0150*/  DFMA R8, R2, R8, R2 ;  /* 0x000000080208722b */ /* 0x000fd00000000002 */
[----:B------:R-:W-:-:S08]  /*0160*/  DFMA R2, R8, -R10, 1 ;  /* 0x3ff000000802742b */ /* 0x000fd0000000080a */
[----:B------:R-:W-:-:S08]  /*0170*/  DFMA R2, R8, R2, R8 ;  /* 0x000000020802722b */ /* 0x000fd00000000008 */
[----:B---3--:R-:W-:-:S08]  /*0180*/  DMUL R8, R2, UR6 ;  /* 0x0000000602087c28 */ /* 0x008fd00008000000 */
[----:B------:R-:W-:-:S08]  /*0190*/  DFMA R10, R8, -R10, UR6 ;  /* 0x00000006080a7e2b */ /* 0x000fd0000800080a */
[----:B------:R-:W-:-:S10]  /*01a0*/  DFMA R2, R2, R10, R8 ;  /* 0x0000000a0202722b */ /* 0x000fd40000000008 */
[----:B------:R-:W-:-:S05]  /*01b0*/  FFMA R8, RZ, 0.60260510444641113281, R3 ;  /* 0x3f1a4454ff087823 */ /* 0x000fca0000000003 */
[----:B------:R-:W-:-:S13]  /*01c0*/  FSETP.GT.AND P0, PT, |R8|, 1.469367938527859385e-39, PT ;  /* 0x001000000800780b */ /* 0x000fda0003f04200 */
[----:B0-----:R-:W-:Y:S05]  /*01d0*/  @P0 BRA P1, `(.L_x_14) ;  /* 0x0000000000080947 */ /* 0x001fea0000800000 */
[----:B------:R-:W-:-:S07]  /*01e0*/  MOV R14, 0x200 ;  /* 0x00000200000e7802 */ /* 0x000fce0000000f00 */
[----:B-----5:R-:W-:Y:S05]  /*01f0*/  CALL.REL.NOINC `($__internal_0_$__cuda_sm20_div_rn_f64_full) ;  /* 0x00000000002c7944 */ /* 0x020fea0003c00000 */
.L_x_14:
[----:B------:R-:W0:Y:S02]  /*0200*/  LDC.64 R8, c[0x0][0x380] ;  /* 0x0000e000ff087b82 */ /* 0x000e240000000a00 */
[----:B0-----:R-:W-:-:S05]  /*0210*/  IMAD.WIDE R8, R0, 0x8, R8 ;  /* 0x0000000800087825 */ /* 0x001fca00078e0208 */
[----:B------:R-:W2:Y:S04]  /*0220*/  LDG.E.64 R12, desc[UR4][R8.64] ;  /* 0x00000004080c7981 */ /* 0x000ea8000c1e1b00 */
[----:B------:R-:W3:Y:S04]  /*0230*/  LDG.E.64 R10, desc[UR4][R8.64+0x8] ;  /* 0x00000804080a7981 */ /* 0x000ee8000c1e1b00 */
[----:B------:R-:W4:Y:S01]  /*0240*/  LDG.E.64 R14, desc[UR4][R8.64+-0x8] ;  /* 0xfffff804080e7981 */ /* 0x000f22000c1e1b00 */
[----:B--2---:R-:W-:-:S08]  /*0250*/  DADD R12, R12, R12 ;  /* 0x000000000c0c7229 */ /* 0x004fd0000000000c */
[----:B---3--:R-:W-:-:S08]  /*0260*/  DADD R10, R10, -R12 ;  /* 0x000000000a0a7229 */ /* 0x008fd0000000080c */
[----:B----4-:R-:W-:-:S08]  /*0270*/  DADD R10, R10, R14 ;  /* 0x000000000a0a7229 */ /* 0x010fd0000000000e */
[----:B-----5:R-:W-:-:S07]  /*0280*/  DFMA R6, R10, R2, R6 ;  /* 0x000000020a06722b */ /* 0x020fce0000000006 */
[----:B------:R-:W-:Y:S01]  /*0290*/  STG.E.64 desc[UR4][R4.64], R6 ;  /* 0x0000000604007986 */ /* 0x000fe2000c101b04 */
[----:B------:R-:W-:Y:S05]  /*02a0*/  EXIT ;  /* 0x000000000000794d */ /* 0x000fea0003800000 */
        .weak           $__internal_0_$__cuda_sm20_div_rn_f64_full
        .type           $__internal_0_$__cuda_sm20_div_rn_f64_full,@function
        .size           $__internal_0_$__cuda_sm20_div_rn_f64_full,(.L_x_25 - $__internal_0_$__cuda_sm20_div_rn_f64_full)
$__internal_0_$__cuda_sm20_div_rn_f64_full:
[----:B------:R-:W0:Y:S01]  /*02b0*/  LDC.64 R8, c[0x0][0x390] ;  /* 0x0000e400ff087b82 */ /* 0x000e220000000a00 */
[----:B------:R-:W-:Y:S02]  /*02c0*/  IMAD.MOV.U32 R11, RZ, RZ, 0x3ffa4454 ;  /* 0x3ffa4454ff0b7424 */ /* 0x000fe400078e00ff */
[----:B------:R-:W-:Y:S02]  /*02d0*/  IMAD.MOV.U32 R10, RZ, RZ, 0xd9686cd ;  /* 0x0d9686cdff0a7424 */ /* 0x000fe400078e00ff */
[----:B------:R-:W1:Y:S01]  /*02e0*/  MUFU.RCP64H R3, R11 ;  /* 0x0000000b00037308 */ /* 0x000e620000001800 */
[----:B------:R-:W-:Y:S02]  /*02f0*/  IMAD.MOV.U32 R2, RZ, RZ, 0x1 ;  /* 0x00000001ff027424 */ /* 0x000fe400078e00ff */
[----:B------:R-:W-:Y:S02]  /*0300*/  IMAD.MOV.U32 R16, RZ, RZ, 0x1ca00000 ;  /* 0x1ca00000ff107424 */ /* 0x000fe400078e00ff */
[----:B------:R-:W-:-:S04]  /*0310*/  IMAD.MOV.U32 R23, RZ, RZ, 0x3f100000 ;  /* 0x3f100000ff177424 */ /* 0x000fc800078e00ff */
[----:B------:R-:W-:Y:S01]  /*0320*/  VIADD R24, R23, 0xffffffff ;  /* 0xffffffff17187836 */ /* 0x000fe20000000000 */
[----:B-1----:R-:W-:Y:S01]  /*0330*/  DFMA R12, R2, -R10, 1 ;  /* 0x3ff00000020c742b */ /* 0x002fe2000000080a */
[C---:B0-----:R-:W-:Y:S02]  /*0340*/  FSETP.GEU.AND P1, PT, |R9|.reuse, 1.469367938527859385e-39, PT ;  /* 0x001000000900780b */ /* 0x041fe40003f2e200 */
[----:B------:R-:W-:-:S04]  /*0350*/  LOP3.LUT R15, R9, 0x7ff00000, RZ, 0xc0, !PT ;  /* 0x7ff00000090f7812 */ /* 0x000fc800078ec0ff */
[----:B------:R-:W-:Y:S01]  /*0360*/  ISETP.GE.U32.AND P0, PT, R15, 0x3f100000, PT ;  /* 0x3f1000000f00780c */ /* 0x000fe20003f06070 */
[----:B------:R-:W-:Y:S01]  /*0370*/  DFMA R12, R12, R12, R12 ;  /* 0x0000000c0c0c722b */ /* 0x000fe2000000000c */
[----:B------:R-:W-:Y:S02]  /*0380*/  IMAD.MOV.U32 R22, RZ, RZ, R15 ;  /* 0x000000ffff167224 */ /* 0x000fe400078e000f */
[----:B------:R-:W-:-:S04]  /*0390*/  SEL R16, R16, 0x63400000, !P0 ;  /* 0x6340000010107807 */ /* 0x000fc80004000000 */
[C-C-:B------:R-:W-:Y:S01]  /*03a0*/  @!P1 LOP3.LUT R18, R16.reuse, 0x80000000, R9.reuse, 0xf8, !PT ;  /* 0x8000000010129812 */ /* 0x140fe200078ef809 */
[----:B------:R-:W-:Y:S01]  /*03b0*/  DFMA R12, R2, R12, R2 ;  /* 0x0000000c020c722b */ /* 0x000fe20000000002 */
[----:B------:R-:W-:Y:S01]  /*03c0*/  LOP3.LUT R3, R16, 0x800fffff, R9, 0xf8, !PT ;  /* 0x800fffff10037812 */ /* 0x000fe200078ef809 */
[----:B------:R-:W-:Y:S01]  /*03d0*/  IMAD.MOV.U32 R2, RZ, RZ, R8 ;  /* 0x000000ffff027224 */ /* 0x000fe200078e0008 */
[----:B------:R-:W-:Y:S01]  /*03e0*/  @!P1 LOP3.LUT R19, R18, 0x100000, RZ, 0xfc, !PT ;  /* 0x0010000012139812 */ /* 0x000fe200078efcff */
[----:B------:R-:W-:-:S04]  /*03f0*/  @!P1 IMAD.MOV.U32 R18, RZ, RZ, RZ ;  /* 0x000000ffff129224 */ /* 0x000fc800078e00ff */
[----:B------:R-:W-:Y:S02]  /*0400*/  DFMA R20, R12, -R10, 1 ;  /* 0x3ff000000c14742b */ /* 0x000fe4000000080a */
[----:B------:R-:W-:-:S06]  /*0410*/  @!P1 DFMA R2, R2, 2, -R18 ;  /* 0x400000000202982b */ /* 0x000fcc0000000812 */
[----:B------:R-:W-:-:S04]  /*0420*/  DFMA R12, R12, R20, R12 ;  /* 0x000000140c0c722b */ /* 0x000fc8000000000c */
[----:B------:R-:W-:-:S04]  /*0430*/  @!P1 LOP3.LUT R22, R3, 0x7ff00000, RZ, 0xc0, !PT ;  /* 0x7ff0000003169812 */ /* 0x000fc800078ec0ff */
[----:B------:R-:W-:Y:S01]  /*0440*/  DMUL R18, R12, R2 ;  /* 0x000000020c127228 */ /* 0x000fe20000000000 */
[----:B------:R-:W-:-:S05]  /*0450*/  VIADD R17, R22, 0xffffffff ;  /* 0xffffffff16117836 */ /* 0x000fca0000000000 */
[----:B------:R-:W-:Y:S02]  /*0460*/  ISETP.GT.U32.AND P0, PT, R17, 0x7feffffe, PT ;  /* 0x7feffffe1100780c */ /* 0x000fe40003f04070 */
[----:B------:R-:W-:Y:S02]  /*0470*/  DFMA R20, R18, -R10, R2 ;  /* 0x8000000a1214722b */ /* 0x000fe40000000002 */
[----:B------:R-:W-:-:S06]  /*0480*/  ISETP.GT.U32.OR P0, PT, R24, 0x7feffffe, P0 ;  /* 0x7feffffe1800780c */ /* 0x000fcc0000704470 */
[----:B------:R-:W-:-:S07]  /*0490*/  DFMA R12, R12, R20, R18 ;  /* 0x000000140c0c722b */ /* 0x000fce0000000012 */
[----:B------:R-:W-:Y:S05]  /*04a0*/  @P0 BRA `(.L_x_15) ;  /* 0x0000000000680947 */ /* 0x000fea0003800000 */
[----:B------:R-:W-:-:S05]  /*04b0*/  IMAD.MOV.U32 R8, RZ, RZ, 0x3f100000 ;  /* 0x3f100000ff087424 */ /* 0x000fca00078e00ff */
[----:B------:R-:W-:Y:S01]  /*04c0*/  VIADDMNMX R15, R15, -R8, 0xb9600000, !PT ;  /* 0xb96000000f0f7446 */ /* 0x000fe20007800908 */
[----:B------:R-:W-:-:S03]  /*04d0*/  IMAD.MOV.U32 R8, RZ, RZ, RZ ;  /* 0x000000ffff087224 */ /* 0x000fc600078e00ff */
[----:B------:R-:W-:-:S05]  /*04e0*/  VIMNMX R15, PT, PT, R15, 0x46a00000, PT ;  /* 0x46a000000f0f7848 */ /* 0x000fca0003fe0100 */
[----:B------:R-:W-:-:S04]  /*04f0*/  IMAD.IADD R15, R15, 0x1, -R16 ;  /* 0x000000010f0f7824 */ /* 0x000fc800078e0a10 */
[----:B------:R-:W-:-:S06]  /*0500*/  VIADD R9, R15, 0x7fe00000 ;  /* 0x7fe000000f097836 */ /* 0x000fcc0000000000 */
[----:B------:R-:W-:-:S10]  /*0510*/  DMUL R16, R12, R8 ;  /* 0x000000080c107228 */ /* 0x000fd40000000000 */
[----:B------:R-:W-:-:S13]  /*0520*/  FSETP.GTU.AND P0, PT, |R17|, 1.469367938527859385e-39, PT ;  /* 0x001000001100780b */ /* 0x000fda0003f0c200 */
[----:B------:R-:W-:Y:S05]  /*0530*/  @P0 BRA `(.L_x_16) ;  /* 0x00000000008c0947 */ /* 0x000fea0003800000 */
[----:B------:R-:W-:Y:S01]  /*0540*/  DFMA R2, R12, -R10, R2 ;  /* 0x8000000a0c02722b */ /* 0x000fe20000000002 */
[----:B------:R-:W-:-:S09]  /*0550*/  IMAD.MOV.U32 R8, RZ, RZ, RZ ;  /* 0x000000ffff087224 */ /* 0x000fd200078e00ff */
[C---:B------:R-:W-:Y:S02]  /*0560*/  FSETP.NEU.AND P0, PT, R3.reuse, RZ, PT ;  /* 0x000000ff0300720b */ /* 0x040fe40003f0d000 */
[----:B------:R-:W-:-:S04]  /*0570*/  LOP3.LUT R2, R3, 0x3f1a4454, RZ, 0x3c, !PT ;  /* 0x3f1a445403027812 */ /* 0x000fc800078e3cff */
[----:B------:R-:W-:-:S04]  /*0580*/  LOP3.LUT R11, R2, 0x80000000, RZ, 0xc0, !PT ;  /* 0x80000000020b7812 */ /* 0x000fc800078ec0ff */
[----:B------:R-:W-:-:S03]  /*0590*/  LOP3.LUT R9, R11, R9, RZ, 0xfc, !PT ;  /* 0x000000090b097212 */ /* 0x000fc600078efcff */
[----:B------:R-:W-:Y:S05]  /*05a0*/  @!P0 BRA `(.L_x_16) ;  /* 0x0000000000708947 */ /* 0x000fea0003800000 */
[----:B------:R-:W-:Y:S01]  /*05b0*/  IMAD.MOV R3, RZ, RZ, -R15 ;  /* 0x000000ffff037224 */ /* 0x000fe200078e0a0f */
[----:B------:R-:W-:Y:S01]  /*05c0*/  DMUL.RP R8, R12, R8 ;  /* 0x000000080c087228 */ /* 0x000fe20000008000 */
[----:B------:R-:W-:Y:S01]  /*05d0*/  IMAD.MOV.U32 R2, RZ, RZ, RZ ;  /* 0x000000ffff027224 */ /* 0x000fe200078e00ff */
[----:B------:R-:W-:-:S05]  /*05e0*/  IADD3 R15, PT, PT, -R15, -0x43300000, RZ ;  /* 0xbcd000000f0f7810 */ /* 0x000fca0007ffe1ff */
[----:B------:R-:W-:-:S03]  /*05f0*/  DFMA R2, R16, -R2, R12 ;  /* 0x800000021002722b */ /* 0x000fc6000000000c */
[----:B------:R-:W-:-:S07]  /*0600*/  LOP3.LUT R11, R9, R11, RZ, 0x3c, !PT ;  /* 0x0000000b090b7212 */ /* 0x000fce00078e3cff */
[----:B------:R-:W-:-:S04]  /*0610*/  FSETP.NEU.AND P0, PT, |R3|, R15, PT ;  /* 0x0000000f0300720b */ /* 0x000fc80003f0d200 */
[----:B------:R-:W-:Y:S02]  /*0620*/  FSEL R16, R8, R16, !P0 ;  /* 0x0000001008107208 */ /* 0x000fe40004000000 */
[----:B------:R-:W-:Y:S01]  /*0630*/  FSEL R17, R11, R17, !P0 ;  /* 0x000000110b117208 */ /* 0x000fe20004000000 */
[----:B------:R-:W-:Y:S06]  /*0640*/  BRA `(.L_x_16) ;  /* 0x0000000000487947 */ /* 0x000fec0003800000 */
.L_x_15:
[----:B------:R-:W0:Y:S02]  /*0650*/  LDC.64 R2, c[0x0][0x390] ;  /* 0x0000e400ff027b82 */ /* 0x000e240000000a00 */
[----:B0-----:R-:W-:-:S14]  /*0660*/  DSETP.NAN.AND P0, PT, R2, R2, PT ;  /* 0x000000020200722a */ /* 0x001fdc0003f08000 */
[----:B------:R-:W-:Y:S05]  /*0670*/  @P0 BRA `(.L_x_17) ;  /* 0x0000000000340947 */ /* 0x000fea0003800000 */
[----:B------:R-:W-:Y:S01]  /*0680*/  ISETP.NE.AND P0, PT, R22, R23, PT ;  /* 0x000000171600720c */ /* 0x000fe20003f05270 */
[----:B------:R-:W-:Y:S02]  /*0690*/  IMAD.MOV.U32 R16, RZ, RZ, 0x0 ;  /* 0x00000000ff107424 */ /* 0x000fe400078e00ff */
[----:B------:R-:W-:-:S10]  /*06a0*/  IMAD.MOV.U32 R17, RZ, RZ, -0x80000 ;  /* 0xfff80000ff117424 */ /* 0x000fd400078e00ff */
[----:B------:R-:W-:Y:S05]  /*06b0*/  @!P0 BRA `(.L_x_16) ;  /* 0x00000000002c8947 */ /* 0x000fea0003800000 */
[----:B------:R-:W-:Y:S02]  /*06c0*/  ISETP.NE.AND P0, PT, R22, 0x7ff00000, PT ;  /* 0x7ff000001600780c */ /* 0x000fe40003f05270 */
[----:B------:R-:W-:Y:S02]  /*06d0*/  LOP3.LUT R9, R9, 0x3f1a4454, RZ, 0x3c, !PT ;  /* 0x3f1a445409097812 */ /* 0x000fe400078e3cff */
[----:B------:R-:W-:Y:S02]  /*06e0*/  ISETP.EQ.OR P0, PT, R23, RZ, !P0 ;  /* 0x000000ff1700720c */ /* 0x000fe40004702670 */
[----:B------:R-:W-:-:S11]  /*06f0*/  LOP3.LUT R17, R9, 0x80000000, RZ, 0xc0, !PT ;  /* 0x8000000009117812 */ /* 0x000fd600078ec0ff */
[----:B------:R-:W-:Y:S01]  /*0700*/  @P0 LOP3.LUT R2, R17, 0x7ff00000, RZ, 0xfc, !PT ;  /* 0x7ff0000011020812 */ /* 0x000fe200078efcff */
[----:B------:R-:W-:Y:S02]  /*0710*/  @!P0 IMAD.MOV.U32 R16, RZ, RZ, RZ ;  /* 0x000000ffff108224 */ /* 0x000fe400078e00ff */
[----:B------:R-:W-:Y:S02]  /*0720*/  @P0 IMAD.MOV.U32 R16, RZ, RZ, RZ ;  /* 0x000000ffff100224 */ /* 0x000fe400078e00ff */
[----:B------:R-:W-:Y:S01]  /*0730*/  @P0 IMAD.MOV.U32 R17, RZ, RZ, R2 ;  /* 0x000000ffff110224 */ /* 0x000fe200078e0002 */
[----:B------:R-:W-:Y:S06]  /*0740*/  BRA `(.L_x_16) ;  /* 0x0000000000087947 */ /* 0x000fec0003800000 */
.L_x_17:
[----:B------:R-:W-:Y:S01]  /*0750*/  LOP3.LUT R17, R9, 0x80000, RZ, 0xfc, !PT ;  /* 0x0008000009117812 */ /* 0x000fe200078efcff */
[----:B------:R-:W-:-:S07]  /*0760*/  IMAD.MOV.U32 R16, RZ, RZ, R8 ;  /* 0x000000ffff107224 */ /* 0x000fce00078e0008 */
.L_x_16:
[----:B------:R-:W-:Y:S02]  /*0770*/  IMAD.MOV.U32 R15, RZ, RZ, 0x0 ;  /* 0x00000000ff0f7424 */ /* 0x000fe400078e00ff */
[----:B------:R-:W-:Y:S02]  /*0780*/  IMAD.MOV.U32 R2, RZ, RZ, R16 ;  /* 0x000000ffff027224 */ /* 0x000fe400078e0010 */
[----:B------:R-:W-:Y:S01]  /*0790*/  IMAD.MOV.U32 R3, RZ, RZ, R17 ;  /* 0x000000ffff037224 */ /* 0x000fe200078e0011 */
[----:B------:R-:W-:Y:S06]  /*07a0*/  RET.REL.NODEC R14 `(_Z12I_lin_kernelPdS_d) ;  /* 0xfffffff80e147950 */ /* 0x000fec0003c3ffff */
.L_x_18:
        /* <DEDUP_REMOVED lines=13> */
.L_x_25:


//--------------------- .text._Z12R_lin_kernelPdS_d --------------------------
	.section	.text._Z12R_lin_kernelPdS_d,"ax",@progbits
	.align	128
        .global         _Z12R_lin_kernelPdS_d
        .type           _Z12R_lin_kernelPdS_d,@function
        .size           _Z12R_lin_kernelPdS_d,(.L_x_26 - _Z12R_lin_kernelPdS_d)
        .other          _Z12R_lin_kernelPdS_d,@"STO_CUDA_ENTRY STV_DEFAULT"
_Z12R_lin_kernelPdS_d:
.text._Z12R_lin_kernelPdS_d:
        /* <DEDUP_REMOVED lines=10> */
[----:B------:R-:W2:Y:S01]  /*00a0*/  MUFU.RCP64H R3, -0.00010020029731094837189 ;  /* 0xbf1a445400037908 */ /* 0x000ea20000001800 */
[----:B------:R-:W-:Y:S02]  /*00b0*/  IMAD.MOV.U32 R10, RZ, RZ, 0xd9686cd ;  /* 0x0d9686cdff0a7424 */ /* 0x000fe400078e00ff */
[----:B------:R-:W-:Y:S01]  /*00c0*/  IMAD.MOV.U32 R11, RZ, RZ, 0x3f1a4454 ;  /* 0x3f1a4454ff0b7424 */ /* 0x000fe200078e00ff */
[----:B------:R-:W3:Y:S01]  /*00d0*/  LDCU.64 UR6, c[0x0][0x390] ;  /* 0x00007200ff0677ac */ /* 0x000ee20008000a00 */
[----:B------:R-:W-:Y:S01]  /*00e0*/  IMAD.MOV.U32 R2, RZ, RZ, 0x1 ;  /* 0x00000001ff027424 */ /* 0x000fe200078e00ff */
[----:B------:R-:W4:Y:S01]  /*00f0*/  LDC R12, c[0x0][0x394] ;  /* 0x0000e500ff0c7b82 */ /* 0x000f220000000800 */
[----:B0-----:R-:W-:-:S05]  /*0100*/  IMAD.WIDE R4, R0, 0x8, R4 ;  /* 0x0000000800047825 */ /* 0x001fca00078e0204 */
[----:B-1----:R0:W5:Y:S01]  /*0110*/  LDG.E.64 R6, desc[UR4][R4.64] ;  /* 0x0000000404067981 */ /* 0x002162000c1e1b00 */
[----:B--2---:R-:W-:Y:S01]  /*0120*/  DFMA R8, R2, R10, 1 ;  /* 0x3ff000000208742b */ /* 0x004fe2000000000a */
[----:B----4-:R-:W-:-:S07]  /*0130*/  FSETP.GEU.AND P1, PT, |R12|, 6.5827683646048100446e-37, PT ;  /* 0x036000000c00780b */ /* 0x010fce0003f2e200 */
[----:B------:R-:W-:-:S08]  /*0140*/  DFMA R8, R8, R8, R8 ;  /* 0x000000080808722b */ /* 0x000fd00000000008 */
[----:B------:R-:W-:-:S08]  /*0150*/  DFMA R8, R2, R8, R2 ;  /* 0x000000080208722b */ /* 0x000fd00000000002 */
[----:B------:R-:W-:-:S08]  /*0160*/  DFMA R2, R8, R10, 1 ;  /* 0x3ff000000802742b */ /* 0x000fd0000000000a */
[----:B------:R-:W-:-:S08]  /*0170*/  DFMA R2, R8, R2, R8 ;  /* 0x000000020802722b */ /* 0x000fd00000000008 */
[----:B---3--:R-:W-:-:S08]  /*0180*/  DMUL R8, R2, UR6 ;  /* 0x0000000602087c28 */ /* 0x008fd00008000000 */
[----:B------:R-:W-:-:S08]  /*0190*/  DFMA R10, R8, R10, UR6 ;  /* 0x00000006080a7e2b */ /* 0x000fd0000800000a */
[----:B------:R-:W-:-:S10]  /*01a0*/  DFMA R2, R2, R10, R8 ;  /* 0x0000000a0202722b */ /* 0x000fd40000000008 */
[----:B------:R-:W-:-:S05]  /*01b0*/  FFMA R8, RZ, -0.60260510444641113281, R3 ;  /* 0xbf1a4454ff087823 */ /* 0x000fca0000000003 */
[----:B------:R-:W-:-:S13]  /*01c0*/  FSETP.GT.AND P0, PT, |R8|, 1.469367938527859385e-39, PT ;  /* 0x001000000800780b */ /* 0x000fda0003f04200 */
[----:B0-----:R-:W-:Y:S05]  /*01d0*/  @P0 BRA P1, `(.L_x_19) ;  /* 0x0000000000080947 */ /* 0x001fea0000800000 */
[----:B------:R-:W-:-:S07]  /*01e0*/  MOV R14, 0x200 ;  /* 0x00000200000e7802 */ /* 0x000fce0000000f00 */
[----:B-----5:R-:W-:Y:S05]  /*01f0*/  CALL.REL.NOINC `($__internal_1_$__cuda_sm20_div_rn_f64_full) ;  /* 0x00000000002c7944 */ /* 0x020fea0003c00000 */
.L_x_19:
        /* <DEDUP_REMOVED lines=11> */
        .weak           $__internal_1_$__cuda_sm20_div_rn_f64_full
        .type           $__internal_1_$__cuda_sm20_div_rn_f64_full,@function
        .size           $__internal_1_$__cuda_sm20_div_rn_f64_full,(.L_x_26 - $__internal_1_$__cuda_sm20_div_rn_f64_full)
$__internal_1_$__cuda_sm20_div_rn_f64_full:
[----:B------:R-:W0:Y:S01]  /*02b0*/  LDC.64 R8, c[0x0][0x390] ;  /* 0x0000e400ff087b82 */ /* 0x000e220000000a00 */
[----:B------:R-:W-:Y:S02]  /*02c0*/  IMAD.MOV.U32 R11, RZ, RZ, -0x4005bbac ;  /* 0xbffa4454ff0b7424 */ /* 0x000fe400078e00ff */
        /* <DEDUP_REMOVED lines=56> */
.L_x_20:
        /* <DEDUP_REMOVED lines=16> */
.L_x_22:
[----:B------:R-:W-:Y:S01]  /*0750*/  LOP3.LUT R17, R9, 0x80000, RZ, 0xfc, !PT ;  /* 0x0008000009117812 */ /* 0x000fe200078efcff */
[----:B------:R-:W-:-:S07]  /*0760*/  IMAD.MOV.U32 R16, RZ, RZ, R8 ;  /* 0x000000ffff107224 */ /* 0x000fce00078e0008 */
.L_x_21:
[----:B------:R-:W-:Y:S02]  /*0770*/  IMAD.MOV.U32 R15, RZ, RZ, 0x0 ;  /* 0x00000000ff0f7424 */ /* 0x000fe400078e00ff */
[----:B------:R-:W-:Y:S02]  /*0780*/  IMAD.MOV.U32 R2, RZ, RZ, R16 ;  /* 0x000000ffff027224 */ /* 0x000fe400078e0010 */
[----:B------:R-:W-:Y:S01]  /*0790*/  IMAD.MOV.U32 R3, RZ, RZ, R17 ;  /* 0x000000ffff037224 */ /* 0x000fe200078e0011 */
[----:B------:R-:W-:Y:S06]  /*07a0*/  RET.REL.NODEC R14 `(_Z12R_lin_kernelPdS_d) ;  /* 0xfffffff80e147950 */ /* 0x000fec0003c3ffff */
.L_x_23:
        /* <DEDUP_REMOVED lines=13> */
.L_x_26:


//--------------------- .nv.global.init           --------------------------
	.section	.nv.global.init,"aw",@progbits
	.align	16
.nv.global.init:
	.type		__cudart_sin_cos_coeffs,@object
	.size		__cudart_sin_cos_coeffs,(__cudart_i2opi_d - __cudart_sin_cos_coeffs)
__cudart_sin_cos_coeffs:
        /*0000*/ 	.byte	0x46, 0xd2, 0xb0, 0x2c, 0xf1, 0xe5, 0x5a, 0xbe, 0x92, 0xe3, 0xac, 0x69, 0xe3, 0x1d, 0xc7, 0x3e
        /*0010*/ 	.byte	0xa1, 0x62, 0xdb, 0x19, 0xa0, 0x01, 0x2a, 0xbf, 0x18, 0x08, 0x11, 0x11, 0x11, 0x11, 0x81, 0x3f
        /*0020*/ 	.byte	0x54, 0x55, 0x55, 0x55, 0x55, 0x55, 0xc5, 0xbf, 0x00, 0x00, 0x00, 0x00, 0x00, 0x00, 0x00, 0x00
        /*0030*/ 	.byte	0x00, 0x00, 0x00, 0x00, 0x00, 0x00, 0x00, 0x00, 0x64, 0x81, 0xfd, 0x20, 0x83, 0xff, 0xa8, 0xbd
        /*0040*/ 	.byte	0x28, 0x85, 0xef, 0xc1, 0xa7, 0xee, 0x21, 0x3e, 0xd9, 0xe6, 0x06, 0x8e, 0x4f, 0x7e, 0x92, 0xbe
        /*0050*/ 	.byte	0xe9, 0xbc, 0xdd, 0x19, 0xa0, 0x01, 0xfa, 0x3e, 0x47, 0x5d, 0xc1, 0x16, 0x6c, 0xc1, 0x56, 0xbf
        /*0060*/ 	.byte	0x51, 0x55, 0x55, 0x55, 0x55, 0x55, 0xa5, 0x3f, 0x00, 0x00, 0x00, 0x00, 0x00, 0x00, 0xe0, 0xbf
        /*0070*/ 	.byte	0x00, 0x00, 0x00, 0x00, 0x00, 0x00, 0xf0, 0x3f, 0x00, 0x00, 0x00, 0x00, 0x00, 0x00, 0x00, 0x00
	.type		__cudart_i2opi_d,@object
	.size		__cudart_i2opi_d,(.L_0 - __cudart_i2opi_d)
__cudart_i2opi_d:
        /* <DEDUP_REMOVED lines=9> */
.L_0:


//--------------------- .nv.shared.reserved.0     --------------------------
	.section	.nv.shared.reserved.0,"aw",@nobits
	.weak		__nv_reservedSMEM_offset_0_alias
	.size		__nv_reservedSMEM_offset_0_alias, 0, 64
	.other		__nv_reservedSMEM_offset_0_alias,@"STO_CUDA_RESERVED_SHARED STV_DEFAULT"
__nv_reservedSMEM_offset_0_alias:
	.zero		0
	.zero		64


//--------------------- .nv.constant0._Z13nonlin_kernelPdS_d --------------------------
	.section	.nv.constant0._Z13nonlin_kernelPdS_d,"a",@progbits
	.sectionflags	@""
	.align	4
.nv.constant0._Z13nonlin_kernelPdS_d:
	.zero		920


//--------------------- .nv.constant0._Z12I_lin_kernelPdS_d --------------------------
	.section	.nv.constant0._Z12I_lin_kernelPdS_d,"a",@progbits
	.sectionflags	@""
	.align	4
.nv.constant0._Z12I_lin_kernelPdS_d:
	.zero		920


//--------------------- .nv.constant0._Z12R_lin_kernelPdS_d --------------------------
	.section	.nv.constant0._Z12R_lin_kernelPdS_d,"a",@progbits
	.sectionflags	@""
	.align	4
.nv.constant0._Z12R_lin_kernelPdS_d:
	.zero		920


//--------------------- SYMBOLS --------------------------

	.type		.nv.reservedSmem.offset0,@object
	.size		.nv.reservedSmem.offset0,0x4
